//
// Generated by NVIDIA NVVM Compiler
//
// Compiler Build ID: CL-36424714
// Cuda compilation tools, release 13.0, V13.0.88
// Based on NVVM 20.0.0
//

.version 9.0
.target sm_100
.address_size 64

	// .globl	_Z8rng_initP17curandStateXORWOWii
.global .align 4 .b8 precalc_xorwow_matrix[102400];
.global .align 4 .b8 precalc_xorwow_offset_matrix[102400];
.global .align 4 .b8 mrg32k3aM1[2304];
.global .align 4 .b8 mrg32k3aM2[2304];
.global .align 4 .b8 mrg32k3aM1SubSeq[2016];
.global .align 4 .b8 mrg32k3aM2SubSeq[2016];
.global .align 4 .b8 mrg32k3aM1Seq[2304];
.global .align 4 .b8 mrg32k3aM2Seq[2304];
.const .align 8 .b8 __cr_lgamma_table[72];

.visible .entry _Z8rng_initP17curandStateXORWOWii(
	.param .u64 .ptr .align 1 _Z8rng_initP17curandStateXORWOWii_param_0,
	.param .u32 _Z8rng_initP17curandStateXORWOWii_param_1,
	.param .u32 _Z8rng_initP17curandStateXORWOWii_param_2
)
{
	.reg .pred 	%p<26>;
	.reg .b32 	%r<412>;
	.reg .b64 	%rd<18>;

	ld.param.u64 	%rd8, [_Z8rng_initP17curandStateXORWOWii_param_0];
	ld.param.u32 	%r183, [_Z8rng_initP17curandStateXORWOWii_param_1];
	ld.param.u32 	%r184, [_Z8rng_initP17curandStateXORWOWii_param_2];
	mov.u32 	%r185, %ctaid.x;
	mov.u32 	%r186, %ntid.x;
	mov.u32 	%r187, %tid.x;
	mad.lo.s32 	%r1, %r185, %r186, %r187;
	setp.ge.s32 	%p1, %r1, %r184;
	@%p1 bra 	$L__BB0_44;
	cvta.to.global.u64 	%rd9, %rd8;
	cvt.s64.s32 	%rd17, %r1;
	mul.wide.s32 	%rd10, %r1, 48;
	add.s64 	%rd2, %rd9, %rd10;
	xor.b32  	%r188, %r183, -1429050551;
	mul.lo.s32 	%r189, %r188, 1099087573;
	setp.gt.s32 	%p2, %r183, -1;
	selp.b32 	%r190, -644748465, -1947113066, %p2;
	add.s32 	%r191, %r190, %r189;
	add.s32 	%r192, %r191, 6615241;
	add.s32 	%r193, %r189, 123456789;
	st.global.v2.u32 	[%rd2], {%r192, %r193};
	xor.b32  	%r194, %r189, 362436069;
	add.s32 	%r195, %r190, 521288629;
	st.global.v2.u32 	[%rd2+8], {%r194, %r195};
	xor.b32  	%r196, %r190, 88675123;
	add.s32 	%r197, %r189, 5783321;
	st.global.v2.u32 	[%rd2+16], {%r196, %r197};
	setp.eq.s32 	%p3, %r1, 0;
	@%p3 bra 	$L__BB0_43;
	mov.b32 	%r318, 0;
	mov.u64 	%rd12, precalc_xorwow_matrix;
$L__BB0_3:
	and.b64  	%rd4, %rd17, 3;
	setp.eq.s64 	%p4, %rd4, 0;
	@%p4 bra 	$L__BB0_42;
	mul.wide.u32 	%rd11, %r318, 3200;
	add.s64 	%rd5, %rd12, %rd11;
	cvt.u32.u64 	%r3, %rd4;
	mov.b32 	%r319, 0;
$L__BB0_5:
	mov.b32 	%r332, 0;
	mov.u32 	%r333, %r332;
	mov.u32 	%r334, %r332;
	mov.u32 	%r335, %r332;
	mov.u32 	%r336, %r332;
	mov.u32 	%r325, %r332;
$L__BB0_6:
	mul.wide.u32 	%rd13, %r325, 4;
	add.s64 	%rd14, %rd2, %rd13;
	ld.global.u32 	%r11, [%rd14+4];
	shl.b32 	%r12, %r325, 5;
	mov.b32 	%r331, 0;
$L__BB0_7:
	.pragma "nounroll";
	shr.u32 	%r202, %r11, %r331;
	and.b32  	%r203, %r202, 1;
	setp.eq.b32 	%p5, %r203, 1;
	not.pred 	%p6, %p5;
	add.s32 	%r204, %r12, %r331;
	mul.lo.s32 	%r205, %r204, 5;
	mul.wide.u32 	%rd15, %r205, 4;
	add.s64 	%rd6, %rd5, %rd15;
	@%p6 bra 	$L__BB0_9;
	ld.global.u32 	%r206, [%rd6];
	xor.b32  	%r336, %r336, %r206;
	ld.global.u32 	%r207, [%rd6+4];
	xor.b32  	%r335, %r335, %r207;
	ld.global.u32 	%r208, [%rd6+8];
	xor.b32  	%r334, %r334, %r208;
	ld.global.u32 	%r209, [%rd6+12];
	xor.b32  	%r333, %r333, %r209;
	ld.global.u32 	%r210, [%rd6+16];
	xor.b32  	%r332, %r332, %r210;
$L__BB0_9:
	and.b32  	%r212, %r202, 2;
	setp.eq.s32 	%p7, %r212, 0;
	@%p7 bra 	$L__BB0_11;
	ld.global.u32 	%r213, [%rd6+20];
	xor.b32  	%r336, %r336, %r213;
	ld.global.u32 	%r214, [%rd6+24];
	xor.b32  	%r335, %r335, %r214;
	ld.global.u32 	%r215, [%rd6+28];
	xor.b32  	%r334, %r334, %r215;
	ld.global.u32 	%r216, [%rd6+32];
	xor.b32  	%r333, %r333, %r216;
	ld.global.u32 	%r217, [%rd6+36];
	xor.b32  	%r332, %r332, %r217;
$L__BB0_11:
	and.b32  	%r219, %r202, 4;
	setp.eq.s32 	%p8, %r219, 0;
	@%p8 bra 	$L__BB0_13;
	ld.global.u32 	%r220, [%rd6+40];
	xor.b32  	%r336, %r336, %r220;
	ld.global.u32 	%r221, [%rd6+44];
	xor.b32  	%r335, %r335, %r221;
	ld.global.u32 	%r222, [%rd6+48];
	xor.b32  	%r334, %r334, %r222;
	ld.global.u32 	%r223, [%rd6+52];
	xor.b32  	%r333, %r333, %r223;
	ld.global.u32 	%r224, [%rd6+56];
	xor.b32  	%r332, %r332, %r224;
$L__BB0_13:
	and.b32  	%r226, %r202, 8;
	setp.eq.s32 	%p9, %r226, 0;
	@%p9 bra 	$L__BB0_15;
	ld.global.u32 	%r227, [%rd6+60];
	xor.b32  	%r336, %r336, %r227;
	ld.global.u32 	%r228, [%rd6+64];
	xor.b32  	%r335, %r335, %r228;
	ld.global.u32 	%r229, [%rd6+68];
	xor.b32  	%r334, %r334, %r229;
	ld.global.u32 	%r230, [%rd6+72];
	xor.b32  	%r333, %r333, %r230;
	ld.global.u32 	%r231, [%rd6+76];
	xor.b32  	%r332, %r332, %r231;
$L__BB0_15:
	and.b32  	%r233, %r202, 16;
	setp.eq.s32 	%p10, %r233, 0;
	@%p10 bra 	$L__BB0_17;
	ld.global.u32 	%r234, [%rd6+80];
	xor.b32  	%r336, %r336, %r234;
	ld.global.u32 	%r235, [%rd6+84];
	xor.b32  	%r335, %r335, %r235;
	ld.global.u32 	%r236, [%rd6+88];
	xor.b32  	%r334, %r334, %r236;
	ld.global.u32 	%r237, [%rd6+92];
	xor.b32  	%r333, %r333, %r237;
	ld.global.u32 	%r238, [%rd6+96];
	xor.b32  	%r332, %r332, %r238;
$L__BB0_17:
	and.b32  	%r240, %r202, 32;
	setp.eq.s32 	%p11, %r240, 0;
	@%p11 bra 	$L__BB0_19;
	ld.global.u32 	%r241, [%rd6+100];
	xor.b32  	%r336, %r336, %r241;
	ld.global.u32 	%r242, [%rd6+104];
	xor.b32  	%r335, %r335, %r242;
	ld.global.u32 	%r243, [%rd6+108];
	xor.b32  	%r334, %r334, %r243;
	ld.global.u32 	%r244, [%rd6+112];
	xor.b32  	%r333, %r333, %r244;
	ld.global.u32 	%r245, [%rd6+116];
	xor.b32  	%r332, %r332, %r245;
$L__BB0_19:
	and.b32  	%r247, %r202, 64;
	setp.eq.s32 	%p12, %r247, 0;
	@%p12 bra 	$L__BB0_21;
	ld.global.u32 	%r248, [%rd6+120];
	xor.b32  	%r336, %r336, %r248;
	ld.global.u32 	%r249, [%rd6+124];
	xor.b32  	%r335, %r335, %r249;
	ld.global.u32 	%r250, [%rd6+128];
	xor.b32  	%r334, %r334, %r250;
	ld.global.u32 	%r251, [%rd6+132];
	xor.b32  	%r333, %r333, %r251;
	ld.global.u32 	%r252, [%rd6+136];
	xor.b32  	%r332, %r332, %r252;
$L__BB0_21:
	and.b32  	%r254, %r202, 128;
	setp.eq.s32 	%p13, %r254, 0;
	@%p13 bra 	$L__BB0_23;
	ld.global.u32 	%r255, [%rd6+140];
	xor.b32  	%r336, %r336, %r255;
	ld.global.u32 	%r256, [%rd6+144];
	xor.b32  	%r335, %r335, %r256;
	ld.global.u32 	%r257, [%rd6+148];
	xor.b32  	%r334, %r334, %r257;
	ld.global.u32 	%r258, [%rd6+152];
	xor.b32  	%r333, %r333, %r258;
	ld.global.u32 	%r259, [%rd6+156];
	xor.b32  	%r332, %r332, %r259;
$L__BB0_23:
	and.b32  	%r261, %r202, 256;
	setp.eq.s32 	%p14, %r261, 0;
	@%p14 bra 	$L__BB0_25;
	ld.global.u32 	%r262, [%rd6+160];
	xor.b32  	%r336, %r336, %r262;
	ld.global.u32 	%r263, [%rd6+164];
	xor.b32  	%r335, %r335, %r263;
	ld.global.u32 	%r264, [%rd6+168];
	xor.b32  	%r334, %r334, %r264;
	ld.global.u32 	%r265, [%rd6+172];
	xor.b32  	%r333, %r333, %r265;
	ld.global.u32 	%r266, [%rd6+176];
	xor.b32  	%r332, %r332, %r266;
$L__BB0_25:
	and.b32  	%r268, %r202, 512;
	setp.eq.s32 	%p15, %r268, 0;
	@%p15 bra 	$L__BB0_27;
	ld.global.u32 	%r269, [%rd6+180];
	xor.b32  	%r336, %r336, %r269;
	ld.global.u32 	%r270, [%rd6+184];
	xor.b32  	%r335, %r335, %r270;
	ld.global.u32 	%r271, [%rd6+188];
	xor.b32  	%r334, %r334, %r271;
	ld.global.u32 	%r272, [%rd6+192];
	xor.b32  	%r333, %r333, %r272;
	ld.global.u32 	%r273, [%rd6+196];
	xor.b32  	%r332, %r332, %r273;
$L__BB0_27:
	and.b32  	%r275, %r202, 1024;
	setp.eq.s32 	%p16, %r275, 0;
	@%p16 bra 	$L__BB0_29;
	ld.global.u32 	%r276, [%rd6+200];
	xor.b32  	%r336, %r336, %r276;
	ld.global.u32 	%r277, [%rd6+204];
	xor.b32  	%r335, %r335, %r277;
	ld.global.u32 	%r278, [%rd6+208];
	xor.b32  	%r334, %r334, %r278;
	ld.global.u32 	%r279, [%rd6+212];
	xor.b32  	%r333, %r333, %r279;
	ld.global.u32 	%r280, [%rd6+216];
	xor.b32  	%r332, %r332, %r280;
$L__BB0_29:
	and.b32  	%r282, %r202, 2048;
	setp.eq.s32 	%p17, %r282, 0;
	@%p17 bra 	$L__BB0_31;
	ld.global.u32 	%r283, [%rd6+220];
	xor.b32  	%r336, %r336, %r283;
	ld.global.u32 	%r284, [%rd6+224];
	xor.b32  	%r335, %r335, %r284;
	ld.global.u32 	%r285, [%rd6+228];
	xor.b32  	%r334, %r334, %r285;
	ld.global.u32 	%r286, [%rd6+232];
	xor.b32  	%r333, %r333, %r286;
	ld.global.u32 	%r287, [%rd6+236];
	xor.b32  	%r332, %r332, %r287;
$L__BB0_31:
	and.b32  	%r289, %r202, 4096;
	setp.eq.s32 	%p18, %r289, 0;
	@%p18 bra 	$L__BB0_33;
	ld.global.u32 	%r290, [%rd6+240];
	xor.b32  	%r336, %r336, %r290;
	ld.global.u32 	%r291, [%rd6+244];
	xor.b32  	%r335, %r335, %r291;
	ld.global.u32 	%r292, [%rd6+248];
	xor.b32  	%r334, %r334, %r292;
	ld.global.u32 	%r293, [%rd6+252];
	xor.b32  	%r333, %r333, %r293;
	ld.global.u32 	%r294, [%rd6+256];
	xor.b32  	%r332, %r332, %r294;
$L__BB0_33:
	and.b32  	%r296, %r202, 8192;
	setp.eq.s32 	%p19, %r296, 0;
	@%p19 bra 	$L__BB0_35;
	ld.global.u32 	%r297, [%rd6+260];
	xor.b32  	%r336, %r336, %r297;
	ld.global.u32 	%r298, [%rd6+264];
	xor.b32  	%r335, %r335, %r298;
	ld.global.u32 	%r299, [%rd6+268];
	xor.b32  	%r334, %r334, %r299;
	ld.global.u32 	%r300, [%rd6+272];
	xor.b32  	%r333, %r333, %r300;
	ld.global.u32 	%r301, [%rd6+276];
	xor.b32  	%r332, %r332, %r301;
$L__BB0_35:
	and.b32  	%r303, %r202, 16384;
	setp.eq.s32 	%p20, %r303, 0;
	@%p20 bra 	$L__BB0_37;
	ld.global.u32 	%r304, [%rd6+280];
	xor.b32  	%r336, %r336, %r304;
	ld.global.u32 	%r305, [%rd6+284];
	xor.b32  	%r335, %r335, %r305;
	ld.global.u32 	%r306, [%rd6+288];
	xor.b32  	%r334, %r334, %r306;
	ld.global.u32 	%r307, [%rd6+292];
	xor.b32  	%r333, %r333, %r307;
	ld.global.u32 	%r308, [%rd6+296];
	xor.b32  	%r332, %r332, %r308;
$L__BB0_37:
	and.b32  	%r310, %r202, 32768;
	setp.eq.s32 	%p21, %r310, 0;
	@%p21 bra 	$L__BB0_39;
	ld.global.u32 	%r311, [%rd6+300];
	xor.b32  	%r336, %r336, %r311;
	ld.global.u32 	%r312, [%rd6+304];
	xor.b32  	%r335, %r335, %r312;
	ld.global.u32 	%r313, [%rd6+308];
	xor.b32  	%r334, %r334, %r313;
	ld.global.u32 	%r314, [%rd6+312];
	xor.b32  	%r333, %r333, %r314;
	ld.global.u32 	%r315, [%rd6+316];
	xor.b32  	%r332, %r332, %r315;
$L__BB0_39:
	add.s32 	%r331, %r331, 16;
	setp.ne.s32 	%p22, %r331, 32;
	@%p22 bra 	$L__BB0_7;
	mad.lo.s32 	%r316, %r325, -31, %r12;
	add.s32 	%r325, %r316, 1;
	setp.ne.s32 	%p23, %r325, 5;
	@%p23 bra 	$L__BB0_6;
	st.global.u32 	[%rd2+4], %r336;
	st.global.u32 	[%rd2+8], %r335;
	st.global.u32 	[%rd2+12], %r334;
	st.global.u32 	[%rd2+16], %r333;
	st.global.u32 	[%rd2+20], %r332;
	add.s32 	%r319, %r319, 1;
	setp.lt.u32 	%p24, %r319, %r3;
	@%p24 bra 	$L__BB0_5;
$L__BB0_42:
	shr.u64 	%rd7, %rd17, 2;
	add.s32 	%r318, %r318, 1;
	setp.gt.u64 	%p25, %rd17, 3;
	mov.u64 	%rd17, %rd7;
	@%p25 bra 	$L__BB0_3;
$L__BB0_43:
	mov.b32 	%r317, 0;
	st.global.v2.u32 	[%rd2+24], {%r317, %r317};
	st.global.u32 	[%rd2+32], %r317;
	mov.b64 	%rd16, 0;
	st.global.u64 	[%rd2+40], %rd16;
$L__BB0_44:
	ret;

}
	// .globl	_Z10mcpiKernelP17curandStateXORWOWPiif
.visible .entry _Z10mcpiKernelP17curandStateXORWOWPiif(
	.param .u64 .ptr .align 1 _Z10mcpiKernelP17curandStateXORWOWPiif_param_0,
	.param .u64 .ptr .align 1 _Z10mcpiKernelP17curandStateXORWOWPiif_param_1,
	.param .u32 _Z10mcpiKernelP17curandStateXORWOWPiif_param_2,
	.param .f32 _Z10mcpiKernelP17curandStateXORWOWPiif_param_3
)
{
	.reg .pred 	%p<11>;
	.reg .b32 	%r<200>;
	.reg .b32 	%f<59>;
	.reg .b64 	%rd<9>;
	.reg .b64 	%fd<2>;

	ld.param.u64 	%rd3, [_Z10mcpiKernelP17curandStateXORWOWPiif_param_0];
	ld.param.u64 	%rd2, [_Z10mcpiKernelP17curandStateXORWOWPiif_param_1];
	ld.param.u32 	%r66, [_Z10mcpiKernelP17curandStateXORWOWPiif_param_2];
	ld.param.f32 	%f3, [_Z10mcpiKernelP17curandStateXORWOWPiif_param_3];
	cvta.to.global.u64 	%rd4, %rd3;
	mov.u32 	%r68, %ctaid.x;
	mov.u32 	%r69, %ntid.x;
	mov.u32 	%r70, %tid.x;
	mad.lo.s32 	%r1, %r68, %r69, %r70;
	mul.wide.s32 	%rd5, %r1, 48;
	add.s64 	%rd1, %rd4, %rd5;
	ld.global.v2.u32 	{%r198, %r197}, [%rd1];
	ld.global.v2.u32 	{%r196, %r195}, [%rd1+8];
	ld.global.v2.u32 	{%r194, %r193}, [%rd1+16];
	ld.global.v2.u32 	{%r8, %r9}, [%rd1+24];
	ld.global.f32 	%f1, [%rd1+32];
	ld.global.f64 	%fd1, [%rd1+40];
	setp.lt.s32 	%p1, %r66, 1;
	mov.b32 	%r199, 0;
	@%p1 bra 	$L__BB1_8;
	add.f32 	%f2, %f3, %f3;
	and.b32  	%r10, %r66, 3;
	setp.lt.u32 	%p2, %r66, 4;
	mov.b32 	%r199, 0;
	mov.u32 	%r179, %r198;
	@%p2 bra 	$L__BB1_5;
	add.s32 	%r165, %r198, 1449748;
	and.b32  	%r74, %r66, 2147483644;
	neg.s32 	%r164, %r74;
	mov.b32 	%r199, 0;
$L__BB1_3:
	shr.u32 	%r75, %r197, 2;
	xor.b32  	%r76, %r75, %r197;
	shl.b32 	%r77, %r193, 4;
	shl.b32 	%r78, %r76, 1;
	xor.b32  	%r79, %r77, %r78;
	xor.b32  	%r80, %r79, %r193;
	xor.b32  	%r81, %r80, %r76;
	add.s32 	%r82, %r165, %r81;
	add.s32 	%r83, %r82, -1087311;
	cvt.rn.f32.u32 	%f4, %r83;
	fma.rn.f32 	%f5, %f4, 0f2F800000, 0f2F000000;
	shr.u32 	%r84, %r196, 2;
	xor.b32  	%r85, %r84, %r196;
	shl.b32 	%r86, %r81, 4;
	shl.b32 	%r87, %r85, 1;
	xor.b32  	%r88, %r87, %r86;
	xor.b32  	%r89, %r88, %r85;
	xor.b32  	%r90, %r89, %r81;
	add.s32 	%r91, %r165, %r90;
	add.s32 	%r92, %r91, -724874;
	cvt.rn.f32.u32 	%f6, %r92;
	fma.rn.f32 	%f7, %f6, 0f2F800000, 0f2F000000;
	mul.f32 	%f8, %f2, %f5;
	sub.f32 	%f9, %f8, %f3;
	mul.f32 	%f10, %f2, %f7;
	sub.f32 	%f11, %f10, %f3;
	mul.f32 	%f12, %f11, %f11;
	fma.rn.f32 	%f13, %f9, %f9, %f12;
	sqrt.rn.f32 	%f14, %f13;
	setp.le.f32 	%p3, %f14, %f3;
	selp.u32 	%r93, 1, 0, %p3;
	add.s32 	%r94, %r199, %r93;
	shr.u32 	%r95, %r195, 2;
	xor.b32  	%r96, %r95, %r195;
	shl.b32 	%r97, %r90, 4;
	shl.b32 	%r98, %r96, 1;
	xor.b32  	%r99, %r97, %r98;
	xor.b32  	%r100, %r99, %r90;
	xor.b32  	%r101, %r100, %r96;
	add.s32 	%r102, %r165, %r101;
	add.s32 	%r103, %r102, -362437;
	cvt.rn.f32.u32 	%f15, %r103;
	fma.rn.f32 	%f16, %f15, 0f2F800000, 0f2F000000;
	shr.u32 	%r104, %r194, 2;
	xor.b32  	%r105, %r104, %r194;
	shl.b32 	%r106, %r101, 4;
	shl.b32 	%r107, %r105, 1;
	xor.b32  	%r108, %r107, %r106;
	xor.b32  	%r109, %r108, %r105;
	xor.b32  	%r197, %r109, %r101;
	shr.u32 	%r110, %r193, 2;
	xor.b32  	%r111, %r110, %r193;
	shl.b32 	%r112, %r197, 4;
	shl.b32 	%r113, %r111, 1;
	xor.b32  	%r114, %r112, %r113;
	xor.b32  	%r115, %r114, %r197;
	xor.b32  	%r196, %r115, %r111;
	shr.u32 	%r116, %r81, 2;
	xor.b32  	%r117, %r116, %r81;
	shl.b32 	%r118, %r196, 4;
	shl.b32 	%r119, %r117, 1;
	xor.b32  	%r120, %r119, %r118;
	xor.b32  	%r121, %r120, %r117;
	xor.b32  	%r195, %r121, %r196;
	shr.u32 	%r122, %r90, 2;
	xor.b32  	%r123, %r122, %r90;
	shl.b32 	%r124, %r195, 4;
	shl.b32 	%r125, %r123, 1;
	xor.b32  	%r126, %r124, %r125;
	xor.b32  	%r127, %r126, %r195;
	xor.b32  	%r194, %r127, %r123;
	shr.u32 	%r128, %r101, 2;
	xor.b32  	%r129, %r128, %r101;
	shl.b32 	%r130, %r194, 4;
	shl.b32 	%r131, %r129, 1;
	xor.b32  	%r132, %r131, %r130;
	xor.b32  	%r133, %r132, %r129;
	xor.b32  	%r193, %r133, %r194;
	add.s32 	%r134, %r165, %r193;
	add.s32 	%r135, %r197, %r165;
	cvt.rn.f32.u32 	%f17, %r135;
	fma.rn.f32 	%f18, %f17, 0f2F800000, 0f2F000000;
	mul.f32 	%f19, %f2, %f16;
	sub.f32 	%f20, %f19, %f3;
	mul.f32 	%f21, %f2, %f18;
	sub.f32 	%f22, %f21, %f3;
	mul.f32 	%f23, %f22, %f22;
	fma.rn.f32 	%f24, %f20, %f20, %f23;
	sqrt.rn.f32 	%f25, %f24;
	setp.le.f32 	%p4, %f25, %f3;
	selp.u32 	%r136, 1, 0, %p4;
	add.s32 	%r137, %r94, %r136;
	add.s32 	%r138, %r165, %r196;
	add.s32 	%r139, %r138, 362437;
	cvt.rn.f32.u32 	%f26, %r139;
	fma.rn.f32 	%f27, %f26, 0f2F800000, 0f2F000000;
	add.s32 	%r140, %r165, %r195;
	add.s32 	%r141, %r140, 724874;
	cvt.rn.f32.u32 	%f28, %r141;
	fma.rn.f32 	%f29, %f28, 0f2F800000, 0f2F000000;
	mul.f32 	%f30, %f2, %f27;
	sub.f32 	%f31, %f30, %f3;
	mul.f32 	%f32, %f2, %f29;
	sub.f32 	%f33, %f32, %f3;
	mul.f32 	%f34, %f33, %f33;
	fma.rn.f32 	%f35, %f31, %f31, %f34;
	sqrt.rn.f32 	%f36, %f35;
	setp.le.f32 	%p5, %f36, %f3;
	selp.u32 	%r142, 1, 0, %p5;
	add.s32 	%r143, %r137, %r142;
	add.s32 	%r144, %r165, %r194;
	add.s32 	%r145, %r144, 1087311;
	cvt.rn.f32.u32 	%f37, %r145;
	fma.rn.f32 	%f38, %f37, 0f2F800000, 0f2F000000;
	add.s32 	%r146, %r134, 1449748;
	cvt.rn.f32.u32 	%f39, %r146;
	fma.rn.f32 	%f40, %f39, 0f2F800000, 0f2F000000;
	mul.f32 	%f41, %f2, %f38;
	sub.f32 	%f42, %f41, %f3;
	mul.f32 	%f43, %f2, %f40;
	sub.f32 	%f44, %f43, %f3;
	mul.f32 	%f45, %f44, %f44;
	fma.rn.f32 	%f46, %f42, %f42, %f45;
	sqrt.rn.f32 	%f47, %f46;
	setp.le.f32 	%p6, %f47, %f3;
	selp.u32 	%r147, 1, 0, %p6;
	add.s32 	%r199, %r143, %r147;
	add.s32 	%r165, %r165, 2899496;
	add.s32 	%r164, %r164, 4;
	setp.ne.s32 	%p7, %r164, 0;
	@%p7 bra 	$L__BB1_3;
	add.s32 	%r179, %r165, -1449748;
$L__BB1_5:
	mad.lo.s32 	%r198, %r66, 724874, %r198;
	setp.eq.s32 	%p8, %r10, 0;
	@%p8 bra 	$L__BB1_8;
	add.s32 	%r186, %r179, 724874;
	neg.s32 	%r185, %r10;
	mov.u32 	%r190, %r196;
	mov.u32 	%r192, %r197;
$L__BB1_7:
	.pragma "nounroll";
	mov.u32 	%r197, %r195;
	mov.u32 	%r195, %r193;
	mov.u32 	%r196, %r194;
	shr.u32 	%r148, %r192, 2;
	xor.b32  	%r149, %r148, %r192;
	shl.b32 	%r150, %r195, 4;
	shl.b32 	%r151, %r149, 1;
	xor.b32  	%r152, %r150, %r151;
	xor.b32  	%r153, %r152, %r195;
	xor.b32  	%r194, %r153, %r149;
	add.s32 	%r154, %r186, %r194;
	add.s32 	%r155, %r154, -362437;
	cvt.rn.f32.u32 	%f48, %r155;
	fma.rn.f32 	%f49, %f48, 0f2F800000, 0f2F000000;
	shr.u32 	%r156, %r190, 2;
	xor.b32  	%r157, %r156, %r190;
	shl.b32 	%r158, %r194, 4;
	shl.b32 	%r159, %r157, 1;
	xor.b32  	%r160, %r159, %r158;
	xor.b32  	%r161, %r160, %r157;
	xor.b32  	%r193, %r161, %r194;
	add.s32 	%r162, %r186, %r193;
	cvt.rn.f32.u32 	%f50, %r162;
	fma.rn.f32 	%f51, %f50, 0f2F800000, 0f2F000000;
	mul.f32 	%f52, %f2, %f49;
	sub.f32 	%f53, %f52, %f3;
	mul.f32 	%f54, %f2, %f51;
	sub.f32 	%f55, %f54, %f3;
	mul.f32 	%f56, %f55, %f55;
	fma.rn.f32 	%f57, %f53, %f53, %f56;
	sqrt.rn.f32 	%f58, %f57;
	setp.le.f32 	%p9, %f58, %f3;
	selp.u32 	%r163, 1, 0, %p9;
	add.s32 	%r199, %r199, %r163;
	add.s32 	%r186, %r186, 724874;
	add.s32 	%r185, %r185, 1;
	setp.ne.s32 	%p10, %r185, 0;
	mov.u32 	%r190, %r196;
	mov.u32 	%r192, %r197;
	@%p10 bra 	$L__BB1_7;
$L__BB1_8:
	cvta.to.global.u64 	%rd6, %rd2;
	st.global.v2.u32 	[%rd1], {%r198, %r197};
	st.global.v2.u32 	[%rd1+8], {%r196, %r195};
	st.global.v2.u32 	[%rd1+16], {%r194, %r193};
	st.global.v2.u32 	[%rd1+24], {%r8, %r9};
	st.global.f32 	[%rd1+32], %f1;
	st.global.f64 	[%rd1+40], %fd1;
	mul.wide.s32 	%rd7, %r1, 4;
	add.s64 	%rd8, %rd6, %rd7;
	st.global.u32 	[%rd8], %r199;
	ret;

}


// ===== COMPILED SASS (sm_100) =====

	.target	sm_100

	.elftype	@"ET_EXEC"


//--------------------- .note.nv.tkinfo           --------------------------
	.section	.note.nv.tkinfo,"",@"SHT_NOTE"
	.sectionflags	@"SHF_NOTE_NV_TKINFO"
	.tkinfo
        /*0018*/ 	.word	0x00000002
        /*0030*/ 	.string	""
        /*0030*/ 	.string	"ptxas"
        /*0030*/ 	.string	"Cuda compilation tools, release 13.0, V13.0.88"
        /*0030*/ 	.string	"Build cuda_13.0.r13.0/compiler.36424714_0"
        /*0030*/ 	.string	"-arch sm_100 -m 64 "



//--------------------- .note.nv.cuinfo           --------------------------
	.section	.note.nv.cuinfo,"",@"SHT_NOTE"
	.sectionflags	@"SHF_NOTE_NV_CUINFO"
        /*0018*/ 	.short	0x0002
        /*001a*/ 	.short	0x0064
        /*001c*/ 	.short	0x0082
	.zero		2


//--------------------- .nv.info                  --------------------------
	.section	.nv.info,"",@"SHT_CUDA_INFO"
	.align	4


	//----- nvinfo : EIATTR_REGCOUNT
	.align		4
        /*0000*/ 	.byte	0x04, 0x2f
        /*0002*/ 	.short	(.L_10 - .L_9)
	.align		4
.L_9:
        /*0004*/ 	.word	index@(_Z8rng_initP17curandStateXORWOWii)
        /*0008*/ 	.word	0x0000001f


	//----- nvinfo : EIATTR_FRAME_SIZE
	.align		4
.L_10:
        /*000c*/ 	.byte	0x04, 0x11
        /*000e*/ 	.short	(.L_12 - .L_11)
	.align		4
.L_11:
        /*0010*/ 	.word	index@(_Z8rng_initP17curandStateXORWOWii)
        /*0014*/ 	.word	0x00000000


	//----- nvinfo : EIATTR_REGCOUNT
	.align		4
.L_12:
        /*0018*/ 	.byte	0x04, 0x2f
        /*001a*/ 	.short	(.L_14 - .L_13)
	.align		4
.L_13:
        /*001c*/ 	.word	index@(_Z10mcpiKernelP17curandStateXORWOWPiif)
        /*0020*/ 	.word	0x0000001f


	//----- nvinfo : EIATTR_FRAME_SIZE
	.align		4
.L_14:
        /*0024*/ 	.byte	0x04, 0x11
        /*0026*/ 	.short	(.L_16 - .L_15)
	.align		4
.L_15:
        /*0028*/ 	.word	index@($__internal_0_$__cuda_sm20_sqrt_rn_f32_slowpath)
        /*002c*/ 	.word	0x00000000


	//----- nvinfo : EIATTR_FRAME_SIZE
	.align		4
.L_16:
        /*0030*/ 	.byte	0x04, 0x11
        /*0032*/ 	.short	(.L_18 - .L_17)
	.align		4
.L_17:
        /*0034*/ 	.word	index@(_Z10mcpiKernelP17curandStateXORWOWPiif)
        /*0038*/ 	.word	0x00000000


	//----- nvinfo : EIATTR_MIN_STACK_SIZE
	.align		4
.L_18:
        /*003c*/ 	.byte	0x04, 0x12
        /*003e*/ 	.short	(.L_20 - .L_19)
	.align		4
.L_19:
        /*0040*/ 	.word	index@(_Z10mcpiKernelP17curandStateXORWOWPiif)
        /*0044*/ 	.word	0x00000000


	//----- nvinfo : EIATTR_MIN_STACK_SIZE
	.align		4
.L_20:
        /*0048*/ 	.byte	0x04, 0x12
        /*004a*/ 	.short	(.L_22 - .L_21)
	.align		4
.L_21:
        /*004c*/ 	.word	index@(_Z8rng_initP17curandStateXORWOWii)
        /*0050*/ 	.word	0x00000000
.L_22:


//--------------------- .nv.compat                --------------------------
	.section	.nv.compat,"",@"SHT_CUDA_COMPAT_INFO"
	.align	4
        /*0000*/ 	.byte	0x02, 0x09, 0x00, 0x00, 0x02, 0x02, 0x01, 0x00, 0x02, 0x05, 0x05, 0x00, 0x03, 0x07, 0x01, 0x01
        /*0010*/ 	.byte	0x02, 0x03, 0x00, 0x00, 0x02, 0x06, 0x01, 0x00, 0x04, 0x0b, 0x08, 0x00, 0x01, 0x00, 0x00, 0x00
        /*0020*/ 	.byte	0x00, 0x00, 0x00, 0x00


//--------------------- .nv.info._Z10mcpiKernelP17curandStateXORWOWPiif --------------------------
	.section	.nv.info._Z10mcpiKernelP17curandStateXORWOWPiif,"",@"SHT_CUDA_INFO"
	.sectionflags	@""
	.align	4


	//----- nvinfo : EIATTR_CUDA_API_VERSION
	.align		4
        /*0000*/ 	.byte	0x04, 0x37
        /*0002*/ 	.short	(.L_24 - .L_23)
.L_23:
        /*0004*/ 	.word	0x00000082


	//----- nvinfo : EIATTR_KPARAM_INFO
	.align		4
.L_24:
        /*0008*/ 	.byte	0x04, 0x17
        /*000a*/ 	.short	(.L_26 - .L_25)
.L_25:
        /*000c*/ 	.word	0x00000000
        /*0010*/ 	.short	0x0003
        /*0012*/ 	.short	0x0014
        /*0014*/ 	.byte	0x00, 0xf0, 0x11, 0x00


	//----- nvinfo : EIATTR_KPARAM_INFO
	.align		4
.L_26:
        /*0018*/ 	.byte	0x04, 0x17
        /*001a*/ 	.short	(.L_28 - .L_27)
.L_27:
        /*001c*/ 	.word	0x00000000
        /*0020*/ 	.short	0x0002
        /*0022*/ 	.short	0x0010
        /*0024*/ 	.byte	0x00, 0xf0, 0x11, 0x00


	//----- nvinfo : EIATTR_KPARAM_INFO
	.align		4
.L_28:
        /*0028*/ 	.byte	0x04, 0x17
        /*002a*/ 	.short	(.L_30 - .L_29)
.L_29:
        /*002c*/ 	.word	0x00000000
        /*0030*/ 	.short	0x0001
        /*0032*/ 	.short	0x0008
        /*0034*/ 	.byte	0x00, 0xf5, 0x21, 0x00


	//----- nvinfo : EIATTR_KPARAM_INFO
	.align		4
.L_30:
        /*0038*/ 	.byte	0x04, 0x17
        /*003a*/ 	.short	(.L_32 - .L_31)
.L_31:
        /*003c*/ 	.word	0x00000000
        /*0040*/ 	.short	0x0000
        /*0042*/ 	.short	0x0000
        /*0044*/ 	.byte	0x00, 0xf5, 0x21, 0x00


	//----- nvinfo : EIATTR_SPARSE_MMA_MASK
	.align		4
.L_32:
        /*0048*/ 	.byte	0x03, 0x50
        /*004a*/ 	.short	0x0000


	//----- nvinfo : EIATTR_MAXREG_COUNT
	.align		4
        /*004c*/ 	.byte	0x03, 0x1b
        /*004e*/ 	.short	0x00ff


	//----- nvinfo : EIATTR_MERCURY_ISA_VERSION
	.align		4
        /*0050*/ 	.byte	0x03, 0x5f
        /*0052*/ 	.short	0x0101


	//----- nvinfo : EIATTR_VRC_CTA_INIT_COUNT
	.align		4
        /*0054*/ 	.byte	0x02, 0x4a
	.zero		1
	.zero		1


	//----- nvinfo : EIATTR_EXIT_INSTR_OFFSETS
	.align		4
        /*0058*/ 	.byte	0x04, 0x1c
        /*005a*/ 	.short	(.L_34 - .L_33)


	//   ....[0]....
.L_33:
        /*005c*/ 	.word	0x00001090


	//----- nvinfo : EIATTR_CRS_STACK_SIZE
	.align		4
.L_34:
        /*0060*/ 	.byte	0x04, 0x1e
        /*0062*/ 	.short	(.L_36 - .L_35)
.L_35:
        /*0064*/ 	.word	0x00000000


	//----- nvinfo : EIATTR_CBANK_PARAM_SIZE
	.align		4
.L_36:
        /*0068*/ 	.byte	0x03, 0x19
        /*006a*/ 	.short	0x0018


	//----- nvinfo : EIATTR_PARAM_CBANK
	.align		4
        /*006c*/ 	.byte	0x04, 0x0a
        /*006e*/ 	.short	(.L_38 - .L_37)
	.align		4
.L_37:
        /*0070*/ 	.word	index@(.nv.constant0._Z10mcpiKernelP17curandStateXORWOWPiif)
        /*0074*/ 	.short	0x0380
        /*0076*/ 	.short	0x0018


	//----- nvinfo : EIATTR_SW_WAR
	.align		4
.L_38:
        /*0078*/ 	.byte	0x04, 0x36
        /*007a*/ 	.short	(.L_40 - .L_39)
.L_39:
        /*007c*/ 	.word	0x00000008
.L_40:


//--------------------- .nv.info._Z8rng_initP17curandStateXORWOWii --------------------------
	.section	.nv.info._Z8rng_initP17curandStateXORWOWii,"",@"SHT_CUDA_INFO"
	.sectionflags	@""
	.align	4


	//----- nvinfo : EIATTR_CUDA_API_VERSION
	.align		4
        /*0000*/ 	.byte	0x04, 0x37
        /*0002*/ 	.short	(.L_42 - .L_41)
.L_41:
        /*0004*/ 	.word	0x00000082


	//----- nvinfo : EIATTR_KPARAM_INFO
	.align		4
.L_42:
        /*0008*/ 	.byte	0x04, 0x17
        /*000a*/ 	.short	(.L_44 - .L_43)
.L_43:
        /*000c*/ 	.word	0x00000000
        /*0010*/ 	.short	0x0002
        /*0012*/ 	.short	0x000c
        /*0014*/ 	.byte	0x00, 0xf0, 0x11, 0x00


	//----- nvinfo : EIATTR_KPARAM_INFO
	.align		4
.L_44:
        /*0018*/ 	.byte	0x04, 0x17
        /*001a*/ 	.short	(.L_46 - .L_45)
.L_45:
        /*001c*/ 	.word	0x00000000
        /*0020*/ 	.short	0x0001
        /*0022*/ 	.short	0x0008
        /*0024*/ 	.byte	0x00, 0xf0, 0x11, 0x00


	//----- nvinfo : EIATTR_KPARAM_INFO
	.align		4
.L_46:
        /*0028*/ 	.byte	0x04, 0x17
        /*002a*/ 	.short	(.L_48 - .L_47)
.L_47:
        /*002c*/ 	.word	0x00000000
        /*0030*/ 	.short	0x0000
        /*0032*/ 	.short	0x0000
        /*0034*/ 	.byte	0x00, 0xf5, 0x21, 0x00


	//----- nvinfo : EIATTR_SPARSE_MMA_MASK
	.align		4
.L_48:
        /*0038*/ 	.byte	0x03, 0x50
        /*003a*/ 	.short	0x0000


	//----- nvinfo : EIATTR_MAXREG_COUNT
	.align		4
        /*003c*/ 	.byte	0x03, 0x1b
        /*003e*/ 	.short	0x00ff


	//----- nvinfo : EIATTR_MERCURY_ISA_VERSION
	.align		4
        /*0040*/ 	.byte	0x03, 0x5f
        /*0042*/ 	.short	0x0101


	//----- nvinfo : EIATTR_VRC_CTA_INIT_COUNT
	.align		4
        /*0044*/ 	.byte	0x02, 0x4a
	.zero		1
	.zero		1


	//----- nvinfo : EIATTR_EXIT_INSTR_OFFSETS
	.align		4
        /*0048*/ 	.byte	0x04, 0x1c
        /*004a*/ 	.short	(.L_50 - .L_49)


	//   ....[0]....
.L_49:
        /*004c*/ 	.word	0x00000070


	//   ....[1]....
        /*0050*/ 	.word	0x00000f10


	//----- nvinfo : EIATTR_CRS_STACK_SIZE
	.align		4
.L_50:
        /*0054*/ 	.byte	0x04, 0x1e
        /*0056*/ 	.short	(.L_52 - .L_51)
.L_51:
        /*0058*/ 	.word	0x00000000


	//----- nvinfo : EIATTR_CBANK_PARAM_SIZE
	.align		4
.L_52:
        /*005c*/ 	.byte	0x03, 0x19
        /*005e*/ 	.short	0x0010


	//----- nvinfo : EIATTR_PARAM_CBANK
	.align		4
        /*0060*/ 	.byte	0x04, 0x0a
        /*0062*/ 	.short	(.L_54 - .L_53)
	.align		4
.L_53:
        /*0064*/ 	.word	index@(.nv.constant0._Z8rng_initP17curandStateXORWOWii)
        /*0068*/ 	.short	0x0380
        /*006a*/ 	.short	0x0010


	//----- nvinfo : EIATTR_SW_WAR
	.align		4
.L_54:
        /*006c*/ 	.byte	0x04, 0x36
        /*006e*/ 	.short	(.L_56 - .L_55)
.L_55:
        /*0070*/ 	.word	0x00000008
.L_56:


//--------------------- .nv.callgraph             --------------------------
	.section	.nv.callgraph,"",@"SHT_CUDA_CALLGRAPH"
	.align	4
	.sectionentsize	8
	.align		4
        /*0000*/ 	.word	0x00000000
	.align		4
        /*0004*/ 	.word	0xffffffff
	.align		4
        /*0008*/ 	.word	0x00000000
	.align		4
        /*000c*/ 	.word	0xfffffffe
	.align		4
        /*0010*/ 	.word	0x00000000
	.align		4
        /*0014*/ 	.word	0xfffffffd
	.align		4
        /*0018*/ 	.word	0x00000000
	.align		4
        /*001c*/ 	.word	0xfffffffc


//--------------------- .nv.constant4             --------------------------
	.section	.nv.constant4,"a",@progbits
	.align	8
	.align		8
.nv.constant4:
        /*0000*/ 	.dword	precalc_xorwow_matrix
	.align		8
        /*0008*/ 	.dword	precalc_xorwow_offset_matrix
	.align		8
        /*0010*/ 	.dword	mrg32k3aM1
	.align		8
        /*0018*/ 	.dword	mrg32k3aM2
	.align		8
        /*0020*/ 	.dword	mrg32k3aM1SubSeq
	.align		8
        /*0028*/ 	.dword	mrg32k3aM2SubSeq
	.align		8
        /*0030*/ 	.dword	mrg32k3aM1Seq
	.align		8
        /*0038*/ 	.dword	mrg32k3aM2Seq


//--------------------- .nv.constant3             --------------------------
	.section	.nv.constant3,"a",@progbits
	.align	8
.nv.constant3:
	.type		__cr_lgamma_table,@object
	.size		__cr_lgamma_table,(.L_8 - __cr_lgamma_table)
__cr_lgamma_table:
        /*0000*/ 	.byte	0x00, 0x00, 0x00, 0x00, 0x00, 0x00, 0x00, 0x00, 0x00, 0x00, 0x00, 0x00, 0x00, 0x00, 0x00, 0x00
        /*0010*/ 	.byte	0xef, 0x39, 0xfa, 0xfe, 0x42, 0x2e, 0xe6, 0x3f, 0x02, 0x20, 0x2a, 0xfa, 0x0b, 0xab, 0xfc, 0x3f
        /*0020*/ 	.byte	0xf9, 0x2c, 0x92, 0x7c, 0xa7, 0x6c, 0x09, 0x40, 0xc9, 0x79, 0x44, 0x3c, 0x64, 0x26, 0x13, 0x40
        /*0030*/ 	.byte	0xca, 0x01, 0xcf, 0x3a, 0x27, 0x51, 0x1a, 0x40, 0x30, 0xcc, 0x2d, 0xf3, 0xe1, 0x0c, 0x21, 0x40
        /*0040*/ 	.byte	0x0d, 0xb7, 0xfc, 0x82, 0x8e, 0x35, 0x25, 0x40
.L_8:


//--------------------- .text._Z10mcpiKernelP17curandStateXORWOWPiif --------------------------
	.section	.text._Z10mcpiKernelP17curandStateXORWOWPiif,"ax",@progbits
	.align	128
        .global         _Z10mcpiKernelP17curandStateXORWOWPiif
        .type           _Z10mcpiKernelP17curandStateXORWOWPiif,@function
        .size           _Z10mcpiKernelP17curandStateXORWOWPiif,(.L_x_32 - _Z10mcpiKernelP17curandStateXORWOWPiif)
        .other          _Z10mcpiKernelP17curandStateXORWOWPiif,@"STO_CUDA_ENTRY STV_DEFAULT"
_Z10mcpiKernelP17curandStateXORWOWPiif:
.text._Z10mcpiKernelP17curandStateXORWOWPiif:
[----:B------:R-:W-:Y:S01]  /*0000*/  LDC R1, c[0x0][0x37c] ;  /* 0x0000df00ff017b82 */ /* 0x000fe20000000800 */
[----:B------:R-:W0:Y:S07]  /*0010*/  S2R R3, SR_TID.X ;  /* 0x0000000000037919 */ /* 0x000e2e0000002100 */
[----:B------:R-:W0:Y:S01]  /*0020*/  S2UR UR4, SR_CTAID.X ;  /* 0x00000000000479c3 */ /* 0x000e220000002500 */
[----:B------:R-:W1:Y:S07]  /*0030*/  LDCU.64 UR6, c[0x0][0x358] ;  /* 0x00006b00ff0677ac */ /* 0x000e6e0008000a00 */
[----:B------:R-:W0:Y:S08]  /*0040*/  LDC R16, c[0x0][0x360] ;  /* 0x0000d800ff107b82 */ /* 0x000e300000000800 */
[----:B------:R-:W2:Y:S01]  /*0050*/  LDC.64 R12, c[0x0][0x380] ;  /* 0x0000e000ff0c7b82 */ /* 0x000ea20000000a00 */
[----:B0-----:R-:W-:Y:S01]  /*0060*/  IMAD R16, R16, UR4, R3 ;  /* 0x0000000410107c24 */ /* 0x001fe2000f8e0203 */
[----:B------:R-:W0:Y:S03]  /*0070*/  LDCU UR4, c[0x0][0x390] ;  /* 0x00007200ff0477ac */ /* 0x000e260008000800 */
[----:B--2---:R-:W-:-:S05]  /*0080*/  IMAD.WIDE R12, R16, 0x30, R12 ;  /* 0x00000030100c7825 */ /* 0x004fca00078e020c */
[----:B-1----:R1:W5:Y:S04]  /*0090*/  LDG.E R17, desc[UR6][R12.64+0x20] ;  /* 0x000020060c117981 */ /* 0x002368000c1e1900 */
[----:B------:R1:W5:Y:S04]  /*00a0*/  LDG.E.64 R10, desc[UR6][R12.64+0x28] ;  /* 0x000028060c0a7981 */ /* 0x000368000c1e1b00 */
[----:B------:R1:W5:Y:S04]  /*00b0*/  LDG.E.64 R8, desc[UR6][R12.64] ;  /* 0x000000060c087981 */ /* 0x000368000c1e1b00 */
[----:B------:R1:W5:Y:S04]  /*00c0*/  LDG.E.64 R6, desc[UR6][R12.64+0x8] ;  /* 0x000008060c067981 */ /* 0x000368000c1e1b00 */
[----:B------:R1:W5:Y:S04]  /*00d0*/  LDG.E.64 R4, desc[UR6][R12.64+0x10] ;  /* 0x000010060c047981 */ /* 0x000368000c1e1b00 */
[----:B------:R1:W5:Y:S01]  /*00e0*/  LDG.E.64 R2, desc[UR6][R12.64+0x18] ;  /* 0x000018060c027981 */ /* 0x000362000c1e1b00 */
[----:B0-----:R-:W-:Y:S01]  /*00f0*/  UISETP.GE.AND UP0, UPT, UR4, 0x1, UPT ;  /* 0x000000010400788c */ /* 0x001fe2000bf06270 */
[----:B------:R-:W-:-:S08]  /*0100*/  IMAD.MOV.U32 R20, RZ, RZ, RZ ;  /* 0x000000ffff147224 */ /* 0x000fd000078e00ff */
[----:B-1----:R-:W-:Y:S05]  /*0110*/  BRA.U !UP0, `(.L_x_0) ;  /* 0x0000000d08b87547 */ /* 0x002fea000b800000 */
[----:B------:R-:W0:Y:S01]  /*0120*/  LDC R18, c[0x0][0x394] ;  /* 0x0000e500ff127b82 */ /* 0x000e220000000800 */
[----:B------:R-:W-:Y:S01]  /*0130*/  UISETP.GE.U32.AND UP0, UPT, UR4, 0x4, UPT ;  /* 0x000000040400788c */ /* 0x000fe2000bf06070 */
[----:B------:R-:W-:Y:S01]  /*0140*/  IMAD.MOV.U32 R20, RZ, RZ, RZ ;  /* 0x000000ffff147224 */ /* 0x000fe200078e00ff */
[----:B-----5:R-:W-:Y:S01]  /*0150*/  MOV R19, R8 ;  /* 0x0000000800137202 */ /* 0x020fe20000000f00 */
[----:B------:R-:W-:Y:S01]  /*0160*/  ULOP3.LUT UR5, UR4, 0x3, URZ, 0xc0, !UPT ;  /* 0x0000000304057892 */ /* 0x000fe2000f8ec0ff */
[----:B0-----:R-:W-:-:S05]  /*0170*/  FADD R18, R18, R18 ;  /* 0x0000001212127221 */ /* 0x001fca0000000000 */
[----:B------:R-:W-:Y:S06]  /*0180*/  BRA.U !UP0, `(.L_x_1) ;  /* 0x0000000908b07547 */ /* 0x000fec000b800000 */
[----:B------:R-:W-:Y:S01]  /*0190*/  ULOP3.LUT UR4, UR4, 0x7ffffffc, URZ, 0xc0, !UPT ;  /* 0x7ffffffc04047892 */ /* 0x000fe2000f8ec0ff */
[----:B------:R-:W-:Y:S01]  /*01a0*/  VIADD R19, R8, 0x161f14 ;  /* 0x00161f1408137836 */ /* 0x000fe20000000000 */
[----:B------:R-:W0:Y:S01]  /*01b0*/  LDCU UR8, c[0x0][0x394] ;  /* 0x00007280ff0877ac */ /* 0x000e220008000800 */
[----:B------:R-:W-:Y:S01]  /*01c0*/  IMAD.MOV.U32 R20, RZ, RZ, RZ ;  /* 0x000000ffff147224 */ /* 0x000fe200078e00ff */
[----:B------:R-:W-:-:S12]  /*01d0*/  UIADD3 UR4, UPT, UPT, -UR4, URZ, URZ ;  /* 0x000000ff04047290 */ /* 0x000fd8000fffe1ff */
.L_x_15:
[----:B------:R-:W-:Y:S01]  /*01e0*/  SHF.R.U32.HI R0, RZ, 0x2, R9 ;  /* 0x00000002ff007819 */ /* 0x000fe20000011609 */
[----:B------:R-:W-:Y:S01]  /*01f0*/  UIADD3 UR4, UPT, UPT, UR4, 0x4, URZ ;  /* 0x0000000404047890 */ /* 0x000fe2000fffe0ff */
[----:B------:R-:W-:Y:S01]  /*0200*/  SHF.L.U32 R14, R5, 0x4, RZ ;  /* 0x00000004050e7819 */ /* 0x000fe200000006ff */
[----:B------:R-:W-:Y:S01]  /*0210*/  BSSY.RECONVERGENT B0, `(.L_x_2) ;  /* 0x0000023000007945 */ /* 0x000fe20003800200 */
[----:B------:R-:W-:Y:S01]  /*0220*/  LOP3.LUT R0, R0, R9, RZ, 0x3c, !PT ;  /* 0x0000000900007212 */ /* 0x000fe200078e3cff */
[----:B------:R-:W-:Y:S01]  /*0230*/  UISETP.NE.AND UP0, UPT, UR4, URZ, UPT ;  /* 0x000000ff0400728c */ /* 0x000fe2000bf05270 */
[----:B------:R-:W-:-:S03]  /*0240*/  SHF.R.U32.HI R15, RZ, 0x2, R6 ;  /* 0x00000002ff0f7819 */ /* 0x000fc60000011606 */
[----:B------:R-:W-:Y:S01]  /*0250*/  IMAD.SHL.U32 R9, R0, 0x2, RZ ;  /* 0x0000000200097824 */ /* 0x000fe200078e00ff */
[----:B------:R-:W-:-:S04]  /*0260*/  LOP3.LUT R15, R15, R6, RZ, 0x3c, !PT ;  /* 0x000000060f0f7212 */ /* 0x000fc800078e3cff */
[----:B------:R-:W-:Y:S01]  /*0270*/  LOP3.LUT R9, R5, R14, R9, 0x96, !PT ;  /* 0x0000000e05097212 */ /* 0x000fe200078e9609 */
[----:B------:R-:W-:-:S03]  /*0280*/  IMAD.MOV.U32 R14, RZ, RZ, 0x2f800000 ;  /* 0x2f800000ff0e7424 */ /* 0x000fc600078e00ff */
[----:B------:R-:W-:Y:S01]  /*0290*/  LOP3.LUT R6, R9, R0, RZ, 0x3c, !PT ;  /* 0x0000000009067212 */ /* 0x000fe200078e3cff */
[----:B------:R-:W-:-:S03]  /*02a0*/  IMAD.SHL.U32 R9, R15, 0x2, RZ ;  /* 0x000000020f097824 */ /* 0x000fc600078e00ff */
[----:B------:R-:W-:-:S04]  /*02b0*/  SHF.L.U32 R0, R6, 0x4, RZ ;  /* 0x0000000406007819 */ /* 0x000fc800000006ff */
[----:B------:R-:W-:Y:S02]  /*02c0*/  LOP3.LUT R9, R15, R9, R0, 0x96, !PT ;  /* 0x000000090f097212 */ /* 0x000fe400078e9600 */
[----:B------:R-:W-:Y:S02]  /*02d0*/  IADD3 R0, PT, PT, R19, -0x10974f, R6 ;  /* 0xffef68b113007810 */ /* 0x000fe40007ffe006 */
[----:B------:R-:W-:Y:S02]  /*02e0*/  LOP3.LUT R24, R9, R6, RZ, 0x3c, !PT ;  /* 0x0000000609187212 */ /* 0x000fe400078e3cff */
[----:B------:R-:W-:Y:S02]  /*02f0*/  I2FP.F32.U32 R0, R0 ;  /* 0x0000000000007245 */ /* 0x000fe40000201000 */
[----:B------:R-:W-:-:S04]  /*0300*/  IADD3 R9, PT, PT, R19, -0xb0f8a, R24 ;  /* 0xfff4f07613097810 */ /* 0x000fc80007ffe018 */
[----:B------:R-:W-:-:S05]  /*0310*/  I2FP.F32.U32 R9, R9 ;  /* 0x0000000900097245 */ /* 0x000fca0000201000 */
[-C--:B------:R-:W-:Y:S01]  /*0320*/  FFMA R15, R9, R14.reuse, 1.1641532182693481445e-10 ;  /* 0x2f000000090f7423 */ /* 0x080fe2000000000e */
[----:B------:R-:W-:-:S03]  /*0330*/  FFMA R9, R0, R14, 1.1641532182693481445e-10 ;  /* 0x2f00000000097423 */ /* 0x000fc6000000000e */
[C---:B0-----:R-:W-:Y:S01]  /*0340*/  FFMA R15, R18.reuse, R15, -UR8 ;  /* 0x80000008120f7e23 */ /* 0x041fe2000800000f */
[----:B------:R-:W-:-:S03]  /*0350*/  FFMA R9, R18, R9, -UR8 ;  /* 0x8000000812097e23 */ /* 0x000fc60008000009 */
[----:B------:R-:W-:-:S04]  /*0360*/  FMUL R0, R15, R15 ;  /* 0x0000000f0f007220 */ /* 0x000fc80000400000 */
[----:B------:R-:W-:-:S04]  /*0370*/  FFMA R9, R9, R9, R0 ;  /* 0x0000000909097223 */ /* 0x000fc80000000000 */
[----:B------:R-:W-:Y:S01]  /*0380*/  VIADD R0, R9, 0xf3000000 ;  /* 0xf300000009007836 */ /* 0x000fe20000000000 */
[----:B------:R0:W1:Y:S04]  /*0390*/  MUFU.RSQ R14, R9 ;  /* 0x00000009000e7308 */ /* 0x0000680000001400 */
[----:B------:R-:W-:-:S13]  /*03a0*/  ISETP.GT.U32.AND P0, PT, R0, 0x727fffff, PT ;  /* 0x727fffff0000780c */ /* 0x000fda0003f04070 */
[----:B01----:R-:W-:Y:S05]  /*03b0*/  @!P0 BRA `(.L_x_3) ;  /* 0x0000000000108947 */ /* 0x003fea0003800000 */
[----:B------:R-:W-:Y:S02]  /*03c0*/  MOV R0, R9 ;  /* 0x0000000900007202 */ /* 0x000fe40000000f00 */
[----:B------:R-:W-:-:S07]  /*03d0*/  MOV R14, 0x3f0 ;  /* 0x000003f0000e7802 */ /* 0x000fce0000000f00 */
[----:B------:R-:W-:Y:S05]  /*03e0*/  CALL.REL.NOINC `($__internal_0_$__cuda_sm20_sqrt_rn_f32_slowpath) ;  /* 0x0000000c002c7944 */ /* 0x000fea0003c00000 */
[----:B------:R-:W-:Y:S05]  /*03f0*/  BRA `(.L_x_4) ;  /* 0x0000000000107947 */ /* 0x000fea0003800000 */
.L_x_3:
[----:B------:R-:W-:Y:S01]  /*0400*/  FMUL.FTZ R0, R9, R14 ;  /* 0x0000000e09007220 */ /* 0x000fe20000410000 */
[----:B------:R-:W-:-:S03]  /*0410*/  FMUL.FTZ R14, R14, 0.5 ;  /* 0x3f0000000e0e7820 */ /* 0x000fc60000410000 */
[----:B------:R-:W-:-:S04]  /*0420*/  FFMA R9, -R0, R0, R9 ;  /* 0x0000000000097223 */ /* 0x000fc80000000109 */
[----:B------:R-:W-:-:S07]  /*0430*/  FFMA R0, R9, R14, R0 ;  /* 0x0000000e09007223 */ /* 0x000fce0000000000 */
.L_x_4:
[----:B------:R-:W-:Y:S05]  /*0440*/  BSYNC.RECONVERGENT B0 ;  /* 0x0000000000007941 */ /* 0x000fea0003800200 */
.L_x_2:
[----:B------:R-:W-:Y:S01]  /*0450*/  SHF.R.U32.HI R14, RZ, 0x2, R7 ;  /* 0x00000002ff0e7819 */ /* 0x000fe20000011607 */
[----:B------:R-:W-:Y:S01]  /*0460*/  BSSY.RECONVERGENT B0, `(.L_x_5) ;  /* 0x000003e000007945 */ /* 0x000fe20003800200 */
[----:B------:R-:W-:Y:S02]  /*0470*/  SHF.R.U32.HI R15, RZ, 0x2, R4 ;  /* 0x00000002ff0f7819 */ /* 0x000fe40000011604 */
[----:B------:R-:W-:Y:S01]  /*0480*/  LOP3.LUT R14, R14, R7, RZ, 0x3c, !PT ;  /* 0x000000070e0e7212 */ /* 0x000fe200078e3cff */
[----:B------:R-:W-:Y:S01]  /*0490*/  IMAD.SHL.U32 R7, R24, 0x10, RZ ;  /* 0x0000001018077824 */ /* 0x000fe200078e00ff */
[----:B------:R-:W-:Y:S02]  /*04a0*/  LOP3.LUT R15, R15, R4, RZ, 0x3c, !PT ;  /* 0x000000040f0f7212 */ /* 0x000fe400078e3cff */
[----:B------:R-:W-:Y:S01]  /*04b0*/  SHF.R.U32.HI R22, RZ, 0x2, R5 ;  /* 0x00000002ff167819 */ /* 0x000fe20000011605 */
[----:B------:R-:W-:Y:S01]  /*04c0*/  IMAD.SHL.U32 R9, R14, 0x2, RZ ;  /* 0x000000020e097824 */ /* 0x000fe200078e00ff */
[----:B------:R-:W-:-:S02]  /*04d0*/  SHF.R.U32.HI R23, RZ, 0x2, R24 ;  /* 0x00000002ff177819 */ /* 0x000fc40000011618 */
[----:B------:R-:W-:Y:S02]  /*04e0*/  LOP3.LUT R22, R22, R5, RZ, 0x3c, !PT ;  /* 0x0000000516167212 */ /* 0x000fe400078e3cff */
[----:B------:R-:W-:Y:S02]  /*04f0*/  LOP3.LUT R7, R24, R7, R9, 0x96, !PT ;  /* 0x0000000718077212 */ /* 0x000fe400078e9609 */
[----:B------:R-:W-:Y:S01]  /*0500*/  LOP3.LUT R24, R23, R24, RZ, 0x3c, !PT ;  /* 0x0000001817187212 */ /* 0x000fe200078e3cff */
[----:B------:R-:W-:Y:S01]  /*0510*/  IMAD.SHL.U32 R5, R22, 0x2, RZ ;  /* 0x0000000216057824 */ /* 0x000fe200078e00ff */
[----:B------:R-:W-:Y:S02]  /*0520*/  LOP3.LUT R4, R7, R14, RZ, 0x3c, !PT ;  /* 0x0000000e07047212 */ /* 0x000fe400078e3cff */
[----:B------:R-:W-:Y:S02]  /*0530*/  SHF.L.U32 R7, R15, 0x1, RZ ;  /* 0x000000010f077819 */ /* 0x000fe400000006ff */
[----:B------:R-:W-:Y:S01]  /*0540*/  FSETP.GTU.AND P0, PT, R0, UR8, PT ;  /* 0x0000000800007c0b */ /* 0x000fe2000bf0c000 */
[----:B------:R-:W-:-:S05]  /*0550*/  IMAD.SHL.U32 R14, R4, 0x10, RZ ;  /* 0x00000010040e7824 */ /* 0x000fca00078e00ff */
[----:B------:R-:W-:-:S04]  /*0560*/  LOP3.LUT R7, R15, R7, R14, 0x96, !PT ;  /* 0x000000070f077212 */ /* 0x000fc800078e960e */
[----:B------:R-:W-:Y:S02]  /*0570*/  LOP3.LUT R9, R7, R4, RZ, 0x3c, !PT ;  /* 0x0000000407097212 */ /* 0x000fe400078e3cff */
[----:B------:R-:W-:Y:S02]  /*0580*/  SHF.R.U32.HI R7, RZ, 0x2, R6 ;  /* 0x00000002ff077819 */ /* 0x000fe40000011606 */
[----:B------:R-:W-:-:S04]  /*0590*/  SHF.L.U32 R14, R9, 0x4, RZ ;  /* 0x00000004090e7819 */ /* 0x000fc800000006ff */
[----:B------:R-:W-:Y:S02]  /*05a0*/  LOP3.LUT R5, R9, R14, R5, 0x96, !PT ;  /* 0x0000000e09057212 */ /* 0x000fe400078e9605 */
[----:B------:R-:W-:Y:S02]  /*05b0*/  LOP3.LUT R14, R7, R6, RZ, 0x3c, !PT ;  /* 0x00000006070e7212 */ /* 0x000fe400078e3cff */
[----:B------:R-:W-:Y:S01]  /*05c0*/  LOP3.LUT R6, R5, R22, RZ, 0x3c, !PT ;  /* 0x0000001605067212 */ /* 0x000fe200078e3cff */
[----:B------:R-:W-:Y:S01]  /*05d0*/  IMAD.MOV.U32 R5, RZ, RZ, 0x2f800000 ;  /* 0x2f800000ff057424 */ /* 0x000fe200078e00ff */
[----:B------:R-:W-:Y:S01]  /*05e0*/  IADD3 R22, PT, PT, R9, R19, RZ ;  /* 0x0000001309167210 */ /* 0x000fe20007ffe0ff */
[----:B------:R-:W-:Y:S01]  /*05f0*/  IMAD.SHL.U32 R21, R14, 0x2, RZ ;  /* 0x000000020e157824 */ /* 0x000fe200078e00ff */
[----:B------:R-:W-:Y:S01]  /*0600*/  IADD3 R7, PT, PT, R19, -0x587c5, R4 ;  /* 0xfffa783b13077810 */ /* 0x000fe20007ffe004 */
[----:B------:R-:W-:Y:S01]  /*0610*/  IMAD.SHL.U32 R15, R6, 0x10, RZ ;  /* 0x00000010060f7824 */ /* 0x000fe200078e00ff */
[----:B------:R-:W-:-:S04]  /*0620*/  I2FP.F32.U32 R22, R22 ;  /* 0x0000001600167245 */ /* 0x000fc80000201000 */
[----:B------:R-:W-:Y:S01]  /*0630*/  LOP3.LUT R15, R14, R21, R15, 0x96, !PT ;  /* 0x000000150e0f7212 */ /* 0x000fe200078e960f */
[----:B------:R-:W-:Y:S01]  /*0640*/  FFMA R21, R22, R5, 1.1641532182693481445e-10 ;  /* 0x2f00000016157423 */ /* 0x000fe20000000005 */
[----:B------:R-:W-:Y:S02]  /*0650*/  I2FP.F32.U32 R14, R7 ;  /* 0x00000007000e7245 */ /* 0x000fe40000201000 */
[----:B------:R-:W-:Y:S01]  /*0660*/  LOP3.LUT R7, R15, R6, RZ, 0x3c, !PT ;  /* 0x000000060f077212 */ /* 0x000fe200078e3cff */
[----:B------:R-:W-:Y:S01]  /*0670*/  FFMA R22, R18, R21, -UR8 ;  /* 0x8000000812167e23 */ /* 0x000fe20008000015 */
[----:B------:R-:W-:Y:S02]  /*0680*/  IMAD.SHL.U32 R15, R24, 0x2, RZ ;  /* 0x00000002180f7824 */ /* 0x000fe400078e00ff */
[----:B------:R-:W-:Y:S01]  /*0690*/  FFMA R5, R14, R5, 1.1641532182693481445e-10 ;  /* 0x2f0000000e057423 */ /* 0x000fe20000000005 */
[C---:B------:R-:W-:Y:S01]  /*06a0*/  SHF.L.U32 R14, R7.reuse, 0x4, RZ ;  /* 0x00000004070e7819 */ /* 0x040fe200000006ff */
[----:B------:R-:W-:Y:S01]  /*06b0*/  FMUL R22, R22, R22 ;  /* 0x0000001616167220 */ /* 0x000fe20000400000 */
[----:B------:R-:W-:Y:S01]  /*06c0*/  SHF.R.U32.HI R21, RZ, 0x2, R4 ;  /* 0x00000002ff157819 */ /* 0x000fe20000011604 */
[----:B------:R-:W-:Y:S01]  /*06d0*/  FFMA R5, R18, R5, -UR8 ;  /* 0x8000000812057e23 */ /* 0x000fe20008000005 */
[----:B------:R-:W-:-:S02]  /*06e0*/  LOP3.LUT R15, R7, R14, R15, 0x96, !PT ;  /* 0x0000000e070f7212 */ /* 0x000fc400078e960f */
[----:B------:R-:W-:Y:S01]  /*06f0*/  LOP3.LUT R21, R21, R4, RZ, 0x3c, !PT ;  /* 0x0000000415157212 */ /* 0x000fe200078e3cff */
[----:B------:R-:W-:Y:S01]  /*0700*/  FFMA R14, R5, R5, R22 ;  /* 0x00000005050e7223 */ /* 0x000fe20000000016 */
[----:B------:R-:W-:-:S03]  /*0710*/  LOP3.LUT R4, R15, R24, RZ, 0x3c, !PT ;  /* 0x000000180f047212 */ /* 0x000fc600078e3cff */
[----:B------:R0:W1:Y:S01]  /*0720*/  MUFU.RSQ R23, R14 ;  /* 0x0000000e00177308 */ /* 0x0000620000001400 */
[----:B------:R-:W-:Y:S01]  /*0730*/  IADD3 R15, PT, PT, R14, -0xd000000, RZ ;  /* 0xf30000000e0f7810 */ /* 0x000fe20007ffe0ff */
[----:B------:R-:W-:Y:S02]  /*0740*/  IMAD.SHL.U32 R5, R21, 0x2, RZ ;  /* 0x0000000215057824 */ /* 0x000fe400078e00ff */
[----:B------:R-:W-:Y:S01]  /*0750*/  IMAD.SHL.U32 R0, R4, 0x10, RZ ;  /* 0x0000001004007824 */ /* 0x000fe200078e00ff */
[----:B------:R-:W-:-:S04]  /*0760*/  ISETP.GT.U32.AND P1, PT, R15, 0x727fffff, PT ;  /* 0x727fffff0f00780c */ /* 0x000fc80003f24070 */
[----:B------:R-:W-:Y:S01]  /*0770*/  LOP3.LUT R5, R21, R5, R0, 0x96, !PT ;  /* 0x0000000515057212 */ /* 0x000fe200078e9600 */
[----:B------:R-:W-:Y:S02]  /*0780*/  VIADD R21, R20, 0x1 ;  /* 0x0000000114157836 */ /* 0x000fe40000000000 */
[----:B------:R-:W-:Y:S01]  /*0790*/  @P0 IMAD.MOV R21, RZ, RZ, R20 ;  /* 0x000000ffff150224 */ /* 0x000fe200078e0214 */
[----:B------:R-:W-:-:S05]  /*07a0*/  LOP3.LUT R5, R5, R4, RZ, 0x3c, !PT ;  /* 0x0000000405057212 */ /* 0x000fca00078e3cff */
[----:B01----:R-:W-:Y:S05]  /*07b0*/  @!P1 BRA `(.L_x_6) ;  /* 0x0000000000109947 */ /* 0x003fea0003800000 */
[----:B------:R-:W-:Y:S02]  /*07c0*/  MOV R0, R14 ;  /* 0x0000000e00007202 */ /* 0x000fe40000000f00 */
[----:B------:R-:W-:-:S07]  /*07d0*/  MOV R14, 0x7f0 ;  /* 0x000007f0000e7802 */ /* 0x000fce0000000f00 */
[----:B------:R-:W-:Y:S05]  /*07e0*/  CALL.REL.NOINC `($__internal_0_$__cuda_sm20_sqrt_rn_f32_slowpath) ;  /* 0x00000008002c7944 */ /* 0x000fea0003c00000 */
[----:B------:R-:W-:Y:S05]  /*07f0*/  BRA `(.L_x_7) ;  /* 0x0000000000107947 */ /* 0x000fea0003800000 */
.L_x_6:
[----:B------:R-:W-:Y:S01]  /*0800*/  FMUL.FTZ R15, R14, R23 ;  /* 0x000000170e0f7220 */ /* 0x000fe20000410000 */
[----:B------:R-:W-:-:S03]  /*0810*/  FMUL.FTZ R20, R23, 0.5 ;  /* 0x3f00000017147820 */ /* 0x000fc60000410000 */
[----:B------:R-:W-:-:S04]  /*0820*/  FFMA R0, -R15, R15, R14 ;  /* 0x0000000f0f007223 */ /* 0x000fc8000000010e */
[----:B------:R-:W-:-:S07]  /*0830*/  FFMA R0, R0, R20, R15 ;  /* 0x0000001400007223 */ /* 0x000fce000000000f */
.L_x_7:
[----:B------:R-:W-:Y:S05]  /*0840*/  BSYNC.RECONVERGENT B0 ;  /* 0x0000000000007941 */ /* 0x000fea0003800200 */
.L_x_5:
[C---:B------:R-:W-:Y:S01]  /*0850*/  IADD3 R15, PT, PT, R19.reuse, 0xb0f8a, R7 ;  /* 0x000b0f8a130f7810 */ /* 0x040fe20007ffe007 */
[----:B------:R-:W-:Y:S01]  /*0860*/  IMAD.MOV.U32 R20, RZ, RZ, 0x2f800000 ;  /* 0x2f800000ff147424 */ /* 0x000fe200078e00ff */
[----:B------:R-:W-:Y:S01]  /*0870*/  IADD3 R14, PT, PT, R19, 0x587c5, R6 ;  /* 0x000587c5130e7810 */ /* 0x000fe20007ffe006 */
[----:B------:R-:W-:Y:S01]  /*0880*/  BSSY.RECONVERGENT B0, `(.L_x_8) ;  /* 0x0000018000007945 */ /* 0x000fe20003800200 */
[----:B------:R-:W-:Y:S02]  /*0890*/  I2FP.F32.U32 R15, R15 ;  /* 0x0000000f000f7245 */ /* 0x000fe40000201000 */
[----:B------:R-:W-:Y:S02]  /*08a0*/  I2FP.F32.U32 R14, R14 ;  /* 0x0000000e000e7245 */ /* 0x000fe40000201000 */
[----:B------:R-:W-:Y:S01]  /*08b0*/  FSETP.GTU.AND P0, PT, R0, UR8, PT ;  /* 0x0000000800007c0b */ /* 0x000fe2000bf0c000 */
[-C--:B------:R-:W-:Y:S02]  /*08c0*/  FFMA R23, R15, R20.reuse, 1.1641532182693481445e-10 ;  /* 0x2f0000000f177423 */ /* 0x080fe40000000014 */
[----:B------:R-:W-:Y:S01]  /*08d0*/  FFMA R15, R14, R20, 1.1641532182693481445e-10 ;  /* 0x2f0000000e0f7423 */ /* 0x000fe20000000014 */
[----:B------:R-:W-:Y:S01]  /*08e0*/  IADD3 R20, PT, PT, R21, 0x1, RZ ;  /* 0x0000000115147810 */ /* 0x000fe20007ffe0ff */
[----:B------:R-:W-:-:S02]  /*08f0*/  FFMA R23, R18, R23, -UR8 ;  /* 0x8000000812177e23 */ /* 0x000fc40008000017 */
[----:B------:R-:W-:Y:S02]  /*0900*/  FFMA R15, R18, R15, -UR8 ;  /* 0x80000008120f7e23 */ /* 0x000fe4000800000f */
[----:B------:R-:W-:-:S04]  /*0910*/  FMUL R14, R23, R23 ;  /* 0x00000017170e7220 */ /* 0x000fc80000400000 */
[----:B------:R-:W-:Y:S01]  /*0920*/  FFMA R15, R15, R15, R14 ;  /* 0x0000000f0f0f7223 */ /* 0x000fe2000000000e */
[----:B------:R-:W-:-:S03]  /*0930*/  @P0 IMAD.MOV R20, RZ, RZ, R21 ;  /* 0x000000ffff140224 */ /* 0x000fc600078e0215 */
        /* <DEDUP_REMOVED lines=8> */
.L_x_9:
[----:B------:R-:W-:Y:S01]  /*09c0*/  FMUL.FTZ R0, R15, R14 ;  /* 0x0000000e0f007220 */ /* 0x000fe20000410000 */
[----:B------:R-:W-:-:S03]  /*09d0*/  FMUL.FTZ R14, R14, 0.5 ;  /* 0x3f0000000e0e7820 */ /* 0x000fc60000410000 */
[----:B------:R-:W-:-:S04]  /*09e0*/  FFMA R15, -R0, R0, R15 ;  /* 0x00000000000f7223 */ /* 0x000fc8000000010f */
[----:B------:R-:W-:-:S07]  /*09f0*/  FFMA R0, R15, R14, R0 ;  /* 0x0000000e0f007223 */ /* 0x000fce0000000000 */
.L_x_10:
[----:B------:R-:W-:Y:S05]  /*0a00*/  BSYNC.RECONVERGENT B0 ;  /* 0x0000000000007941 */ /* 0x000fea0003800200 */
.L_x_8:
        /* <DEDUP_REMOVED lines=8> */
[----:B------:R-:W-:-:S02]  /*0a90*/  FFMA R15, R14, R22, 1.1641532182693481445e-10 ;  /* 0x2f0000000e0f7423 */ /* 0x000fc40000000016 */
[C---:B------:R-:W-:Y:S02]  /*0aa0*/  FFMA R21, R18.reuse, R21, -UR8 ;  /* 0x8000000812157e23 */ /* 0x040fe40008000015 */
[----:B------:R-:W-:Y:S02]  /*0ab0*/  FFMA R15, R18, R15, -UR8 ;  /* 0x80000008120f7e23 */ /* 0x000fe4000800000f */
[----:B------:R-:W-:Y:S01]  /*0ac0*/  FMUL R14, R21, R21 ;  /* 0x00000015150e7220 */ /* 0x000fe20000400000 */
[----:B------:R-:W-:-:S03]  /*0ad0*/  VIADD R21, R20, 0x1 ;  /* 0x0000000114157836 */ /* 0x000fc60000000000 */
[----:B------:R-:W-:Y:S01]  /*0ae0*/  FFMA R15, R15, R15, R14 ;  /* 0x0000000f0f0f7223 */ /* 0x000fe2000000000e */
[----:B------:R-:W-:-:S03]  /*0af0*/  @P0 IADD3 R21, PT, PT, R20, RZ, RZ ;  /* 0x000000ff14150210 */ /* 0x000fc60007ffe0ff */
[----:B------:R0:W1:Y:S01]  /*0b00*/  MUFU.RSQ R14, R15 ;  /* 0x0000000f000e7308 */ /* 0x0000620000001400 */
[----:B------:R-:W-:-:S04]  /*0b10*/  IADD3 R0, PT, PT, R15, -0xd000000, RZ ;  /* 0xf30000000f007810 */ /* 0x000fc80007ffe0ff */
[----:B------:R-:W-:-:S13]  /*0b20*/  ISETP.GT.U32.AND P1, PT, R0, 0x727fffff, PT ;  /* 0x727fffff0000780c */ /* 0x000fda0003f24070 */
[----:B01----:R-:W-:Y:S05]  /*0b30*/  @!P1 BRA `(.L_x_12) ;  /* 0x0000000000189947 */ /* 0x003fea0003800000 */
[----:B------:R-:W-:Y:S01]  /*0b40*/  BSSY.RECONVERGENT B1, `(.L_x_13) ;  /* 0x0000004000017945 */ /* 0x000fe20003800200 */
[----:B------:R-:W-:Y:S01]  /*0b50*/  IMAD.MOV.U32 R0, RZ, RZ, R15 ;  /* 0x000000ffff007224 */ /* 0x000fe200078e000f */
[----:B------:R-:W-:-:S07]  /*0b60*/  MOV R14, 0xb80 ;  /* 0x00000b80000e7802 */ /* 0x000fce0000000f00 */
[----:B------:R-:W-:Y:S05]  /*0b70*/  CALL.REL.NOINC `($__internal_0_$__cuda_sm20_sqrt_rn_f32_slowpath) ;  /* 0x0000000400487944 */ /* 0x000fea0003c00000 */
[----:B------:R-:W-:Y:S05]  /*0b80*/  BSYNC.RECONVERGENT B1 ;  /* 0x0000000000017941 */ /* 0x000fea0003800200 */
.L_x_13:
[----:B------:R-:W-:Y:S05]  /*0b90*/  BRA `(.L_x_14) ;  /* 0x0000000000107947 */ /* 0x000fea0003800000 */
.L_x_12:
[----:B------:R-:W-:Y:S01]  /*0ba0*/  FMUL.FTZ R0, R15, R14 ;  /* 0x0000000e0f007220 */ /* 0x000fe20000410000 */
[----:B------:R-:W-:-:S03]  /*0bb0*/  FMUL.FTZ R14, R14, 0.5 ;  /* 0x3f0000000e0e7820 */ /* 0x000fc60000410000 */
[----:B------:R-:W-:-:S04]  /*0bc0*/  FFMA R15, -R0, R0, R15 ;  /* 0x00000000000f7223 */ /* 0x000fc8000000010f */
[----:B------:R-:W-:-:S07]  /*0bd0*/  FFMA R0, R15, R14, R0 ;  /* 0x0000000e0f007223 */ /* 0x000fce0000000000 */
.L_x_14:
[----:B------:R-:W-:Y:S05]  /*0be0*/  BSYNC.RECONVERGENT B0 ;  /* 0x0000000000007941 */ /* 0x000fea0003800200 */
.L_x_11:
[----:B------:R-:W-:Y:S01]  /*0bf0*/  FSETP.GTU.AND P0, PT, R0, UR8, PT ;  /* 0x0000000800007c0b */ /* 0x000fe2000bf0c000 */
[----:B------:R-:W-:Y:S01]  /*0c00*/  VIADD R19, R19, 0x2c3e28 ;  /* 0x002c3e2813137836 */ /* 0x000fe20000000000 */
[----:B------:R-:W-:-:S11]  /*0c10*/  IADD3 R20, PT, PT, R21, 0x1, RZ ;  /* 0x0000000115147810 */ /* 0x000fd60007ffe0ff */
[----:B------:R-:W-:Y:S01]  /*0c20*/  @P0 IADD3 R20, PT, PT, R21, RZ, RZ ;  /* 0x000000ff15140210 */ /* 0x000fe20007ffe0ff */
[----:B------:R-:W-:Y:S06]  /*0c30*/  BRA.U UP0, `(.L_x_15) ;  /* 0xfffffff500687547 */ /* 0x000fec000b83ffff */
[----:B------:R-:W-:-:S07]  /*0c40*/  VIADD R19, R19, 0xffe9e0ec ;  /* 0xffe9e0ec13137836 */ /* 0x000fce0000000000 */
.L_x_1:
[----:B------:R-:W0:Y:S01]  /*0c50*/  LDC R15, c[0x0][0x390] ;  /* 0x0000e400ff0f7b82 */ /* 0x000e220000000800 */
[----:B------:R-:W-:Y:S01]  /*0c60*/  UISETP.NE.AND UP0, UPT, UR5, URZ, UPT ;  /* 0x000000ff0500728c */ /* 0x000fe2000bf05270 */
[----:B0-----:R-:W-:-:S08]  /*0c70*/  IMAD R8, R15, 0xb0f8a, R8 ;  /* 0x000b0f8a0f087824 */ /* 0x001fd000078e0208 */
[----:B------:R-:W-:Y:S05]  /*0c80*/  BRA.U !UP0, `(.L_x_0) ;  /* 0x0000000108dc7547 */ /* 0x000fea000b800000 */
[----:B------:R-:W-:Y:S01]  /*0c90*/  IADD3 R19, PT, PT, R19, 0xb0f8a, RZ ;  /* 0x000b0f8a13137810 */ /* 0x000fe20007ffe0ff */
[----:B------:R-:W0:Y:S01]  /*0ca0*/  LDCU UR8, c[0x0][0x394] ;  /* 0x00007280ff0877ac */ /* 0x000e220008000800 */
[----:B------:R-:W-:-:S12]  /*0cb0*/  UIADD3 UR4, UPT, UPT, -UR5, URZ, URZ ;  /* 0x000000ff05047290 */ /* 0x000fd8000fffe1ff */
.L_x_20:
[----:B------:R-:W-:Y:S01]  /*0cc0*/  SHF.R.U32.HI R0, RZ, 0x2, R9 ;  /* 0x00000002ff007819 */ /* 0x000fe20000011609 */
[----:B------:R-:W-:Y:S01]  /*0cd0*/  IMAD.SHL.U32 R14, R5, 0x10, RZ ;  /* 0x00000010050e7824 */ /* 0x000fe200078e00ff */
[----:B------:R-:W-:Y:S01]  /*0ce0*/  SHF.R.U32.HI R15, RZ, 0x2, R6 ;  /* 0x00000002ff0f7819 */ /* 0x000fe20000011606 */
[----:B------:R-:W-:Y:S01]  /*0cf0*/  HFMA2 R21, -RZ, RZ, 0.1171875, 0 ;  /* 0x2f800000ff157431 */ /* 0x000fe200000001ff */
[----:B------:R-:W-:Y:S01]  /*0d00*/  LOP3.LUT R0, R0, R9, RZ, 0x3c, !PT ;  /* 0x0000000900007212 */ /* 0x000fe200078e3cff */
[----:B------:R-:W-:Y:S01]  /*0d10*/  BSSY.RECONVERGENT B0, `(.L_x_16) ;  /* 0x0000026000007945 */ /* 0x000fe20003800200 */
[----:B------:R-:W-:Y:S02]  /*0d20*/  LOP3.LUT R15, R15, R6, RZ, 0x3c, !PT ;  /* 0x000000060f0f7212 */ /* 0x000fe400078e3cff */
[----:B------:R-:W-:-:S04]  /*0d30*/  SHF.L.U32 R9, R0, 0x1, RZ ;  /* 0x0000000100097819 */ /* 0x000fc800000006ff */
[----:B------:R-:W-:-:S04]  /*0d40*/  LOP3.LUT R9, R5, R14, R9, 0x96, !PT ;  /* 0x0000000e05097212 */ /* 0x000fc800078e9609 */
[----:B------:R-:W-:Y:S01]  /*0d50*/  LOP3.LUT R0, R9, R0, RZ, 0x3c, !PT ;  /* 0x0000000009007212 */ /* 0x000fe200078e3cff */
[----:B------:R-:W-:-:S03]  /*0d60*/  IMAD.SHL.U32 R9, R15, 0x2, RZ ;  /* 0x000000020f097824 */ /* 0x000fc600078e00ff */
[----:B------:R-:W-:-:S04]  /*0d70*/  SHF.L.U32 R6, R0, 0x4, RZ ;  /* 0x0000000400067819 */ /* 0x000fc800000006ff */
[----:B------:R-:W-:Y:S02]  /*0d80*/  LOP3.LUT R9, R15, R9, R6, 0x96, !PT ;  /* 0x000000090f097212 */ /* 0x000fe400078e9606 */
[----:B------:R-:W-:Y:S02]  /*0d90*/  IADD3 R6, PT, PT, R19, -0x587c5, R0 ;  /* 0xfffa783b13067810 */ /* 0x000fe40007ffe000 */
[----:B------:R-:W-:Y:S02]  /*0da0*/  LOP3.LUT R14, R9, R0, RZ, 0x3c, !PT ;  /* 0x00000000090e7212 */ /* 0x000fe400078e3cff */
[----:B------:R-:W-:-:S03]  /*0db0*/  I2FP.F32.U32 R6, R6 ;  /* 0x0000000600067245 */ /* 0x000fc60000201000 */
[----:B------:R-:W-:-:S05]  /*0dc0*/  IMAD.IADD R9, R14, 0x1, R19 ;  /* 0x000000010e097824 */ /* 0x000fca00078e0213 */
[----:B------:R-:W-:-:S05]  /*0dd0*/  I2FP.F32.U32 R9, R9 ;  /* 0x0000000900097245 */ /* 0x000fca0000201000 */
[-C--:B------:R-:W-:Y:S01]  /*0de0*/  FFMA R15, R9, R21.reuse, 1.1641532182693481445e-10 ;  /* 0x2f000000090f7423 */ /* 0x080fe20000000015 */
[----:B------:R-:W-:-:S03]  /*0df0*/  FFMA R9, R6, R21, 1.1641532182693481445e-10 ;  /* 0x2f00000006097423 */ /* 0x000fc60000000015 */
[C---:B0-----:R-:W-:Y:S01]  /*0e00*/  FFMA R15, R18.reuse, R15, -UR8 ;  /* 0x80000008120f7e23 */ /* 0x041fe2000800000f */
[----:B------:R-:W-:-:S03]  /*0e10*/  FFMA R9, R18, R9, -UR8 ;  /* 0x8000000812097e23 */ /* 0x000fc60008000009 */
[----:B------:R-:W-:-:S04]  /*0e20*/  FMUL R6, R15, R15 ;  /* 0x0000000f0f067220 */ /* 0x000fc80000400000 */
[----:B------:R-:W-:Y:S01]  /*0e30*/  FFMA R15, R9, R9, R6 ;  /* 0x00000009090f7223 */ /* 0x000fe20000000006 */
[----:B------:R-:W-:Y:S02]  /*0e40*/  MOV R9, R7 ;  /* 0x0000000700097202 */ /* 0x000fe40000000f00 */
[----:B------:R-:W-:Y:S01]  /*0e50*/  MOV R7, R5 ;  /* 0x0000000500077202 */ /* 0x000fe20000000f00 */
[----:B------:R-:W-:Y:S01]  /*0e60*/  VIADD R6, R15, 0xf3000000 ;  /* 0xf30000000f067836 */ /* 0x000fe20000000000 */
[----:B------:R0:W1:Y:S01]  /*0e70*/  MUFU.RSQ R22, R15 ;  /* 0x0000000f00167308 */ /* 0x0000620000001400 */
[----:B------:R-:W-:-:S03]  /*0e80*/  MOV R5, R14 ;  /* 0x0000000e00057202 */ /* 0x000fc60000000f00 */
[----:B------:R-:W-:Y:S01]  /*0e90*/  ISETP.GT.U32.AND P0, PT, R6, 0x727fffff, PT ;  /* 0x727fffff0600780c */ /* 0x000fe20003f04070 */
[----:B------:R-:W-:Y:S02]  /*0ea0*/  IMAD.MOV.U32 R6, RZ, RZ, R4 ;  /* 0x000000ffff067224 */ /* 0x000fe400078e0004 */
[----:B------:R-:W-:-:S10]  /*0eb0*/  IMAD.MOV.U32 R4, RZ, RZ, R0 ;  /* 0x000000ffff047224 */ /* 0x000fd400078e0000 */
[----:B01----:R-:W-:Y:S05]  /*0ec0*/  @!P0 BRA `(.L_x_17) ;  /* 0x0000000000188947 */ /* 0x003fea0003800000 */
[----:B------:R-:W-:Y:S01]  /*0ed0*/  BSSY.RECONVERGENT B1, `(.L_x_18) ;  /* 0x0000004000017945 */ /* 0x000fe20003800200 */
[----:B------:R-:W-:Y:S01]  /*0ee0*/  IMAD.MOV.U32 R0, RZ, RZ, R15 ;  /* 0x000000ffff007224 */ /* 0x000fe200078e000f */
[----:B------:R-:W-:-:S07]  /*0ef0*/  MOV R14, 0xf10 ;  /* 0x00000f10000e7802 */ /* 0x000fce0000000f00 */
[----:B------:R-:W-:Y:S05]  /*0f00*/  CALL.REL.NOINC `($__internal_0_$__cuda_sm20_sqrt_rn_f32_slowpath) ;  /* 0x0000000000647944 */ /* 0x000fea0003c00000 */
[----:B------:R-:W-:Y:S05]  /*0f10*/  BSYNC.RECONVERGENT B1 ;  /* 0x0000000000017941 */ /* 0x000fea0003800200 */
.L_x_18:
[----:B------:R-:W-:Y:S05]  /*0f20*/  BRA `(.L_x_19) ;  /* 0x0000000000107947 */ /* 0x000fea0003800000 */
.L_x_17:
[----:B------:R-:W-:Y:S01]  /*0f30*/  FMUL.FTZ R0, R15, R22 ;  /* 0x000000160f007220 */ /* 0x000fe20000410000 */
[----:B------:R-:W-:-:S03]  /*0f40*/  FMUL.FTZ R14, R22, 0.5 ;  /* 0x3f000000160e7820 */ /* 0x000fc60000410000 */
[----:B------:R-:W-:-:S04]  /*0f50*/  FFMA R15, -R0, R0, R15 ;  /* 0x00000000000f7223 */ /* 0x000fc8000000010f */
[----:B------:R-:W-:-:S07]  /*0f60*/  FFMA R0, R15, R14, R0 ;  /* 0x0000000e0f007223 */ /* 0x000fce0000000000 */
.L_x_19:
[----:B------:R-:W-:Y:S05]  /*0f70*/  BSYNC.RECONVERGENT B0 ;  /* 0x0000000000007941 */ /* 0x000fea0003800200 */
.L_x_16:
[----:B------:R-:W-:Y:S01]  /*0f80*/  FSETP.GTU.AND P0, PT, R0, UR8, PT ;  /* 0x0000000800007c0b */ /* 0x000fe2000bf0c000 */
[----:B------:R-:W-:Y:S01]  /*0f90*/  UIADD3 UR4, UPT, UPT, UR4, 0x1, URZ ;  /* 0x0000000104047890 */ /* 0x000fe2000fffe0ff */
[----:B------:R-:W-:Y:S02]  /*0fa0*/  IADD3 R0, PT, PT, R20, 0x1, RZ ;  /* 0x0000000114007810 */ /* 0x000fe40007ffe0ff */
[----:B------:R-:W-:Y:S01]  /*0fb0*/  IADD3 R19, PT, PT, R19, 0xb0f8a, RZ ;  /* 0x000b0f8a13137810 */ /* 0x000fe20007ffe0ff */
[----:B------:R-:W-:-:S08]  /*0fc0*/  UISETP.NE.AND UP0, UPT, UR4, URZ, UPT ;  /* 0x000000ff0400728c */ /* 0x000fd0000bf05270 */
[----:B------:R-:W-:-:S04]  /*0fd0*/  @P0 IMAD.MOV R0, RZ, RZ, R20 ;  /* 0x000000ffff000224 */ /* 0x000fc800078e0214 */
[----:B------:R-:W-:Y:S01]  /*0fe0*/  IMAD.MOV.U32 R20, RZ, RZ, R0 ;  /* 0x000000ffff147224 */ /* 0x000fe200078e0000 */
[----:B------:R-:W-:Y:S06]  /*0ff0*/  BRA.U UP0, `(.L_x_20) ;  /* 0xfffffffd00307547 */ /* 0x000fec000b83ffff */
.L_x_0:
[----:B------:R-:W0:Y:S01]  /*1000*/  LDC.64 R14, c[0x0][0x388] ;  /* 0x0000e200ff0e7b82 */ /* 0x000e220000000a00 */
[----:B-----5:R-:W-:Y:S04]  /*1010*/  STG.E.64 desc[UR6][R12.64], R8 ;  /* 0x000000080c007986 */ /* 0x020fe8000c101b06 */
[----:B------:R-:W-:Y:S04]  /*1020*/  STG.E.64 desc[UR6][R12.64+0x8], R6 ;  /* 0x000008060c007986 */ /* 0x000fe8000c101b06 */
[----:B------:R-:W-:Y:S04]  /*1030*/  STG.E.64 desc[UR6][R12.64+0x10], R4 ;  /* 0x000010040c007986 */ /* 0x000fe8000c101b06 */
[----:B------:R-:W-:Y:S04]  /*1040*/  STG.E.64 desc[UR6][R12.64+0x18], R2 ;  /* 0x000018020c007986 */ /* 0x000fe8000c101b06 */
[----:B------:R-:W-:Y:S04]  /*1050*/  STG.E.64 desc[UR6][R12.64+0x28], R10 ;  /* 0x0000280a0c007986 */ /* 0x000fe8000c101b06 */
[----:B------:R-:W-:Y:S01]  /*1060*/  STG.E desc[UR6][R12.64+0x20], R17 ;  /* 0x000020110c007986 */ /* 0x000fe2000c101906 */
[----:B0-----:R-:W-:-:S05]  /*1070*/  IMAD.WIDE R14, R16, 0x4, R14 ;  /* 0x00000004100e7825 */ /* 0x001fca00078e020e */
[----:B------:R-:W-:Y:S01]  /*1080*/  STG.E desc[UR6][R14.64], R20 ;  /* 0x000000140e007986 */ /* 0x000fe2000c101906 */
[----:B------:R-:W-:Y:S05]  /*1090*/  EXIT ;  /* 0x000000000000794d */ /* 0x000fea0003800000 */
        .weak           $__internal_0_$__cuda_sm20_sqrt_rn_f32_slowpath
        .type           $__internal_0_$__cuda_sm20_sqrt_rn_f32_slowpath,@function
        .size           $__internal_0_$__cuda_sm20_sqrt_rn_f32_slowpath,(.L_x_32 - $__internal_0_$__cuda_sm20_sqrt_rn_f32_slowpath)
$__internal_0_$__cuda_sm20_sqrt_rn_f32_slowpath:
[----:B------:R-:W-:-:S13]  /*10a0*/  LOP3.LUT P0, RZ, R0, 0x7fffffff, RZ, 0xc0, !PT ;  /* 0x7fffffff00ff7812 */ /* 0x000fda000780c0ff */
[----:B------:R-:W-:Y:S01]  /*10b0*/  @!P0 MOV R23, R0 ;  /* 0x0000000000178202 */ /* 0x000fe20000000f00 */
[----:B------:R-:W-:Y:S06]  /*10c0*/  @!P0 BRA `(.L_x_21) ;  /* 0x0000000000408947 */ /* 0x000fec0003800000 */
[----:B------:R-:W-:-:S13]  /*10d0*/  FSETP.GEU.FTZ.AND P0, PT, R0, RZ, PT ;  /* 0x000000ff0000720b */ /* 0x000fda0003f1e000 */
[----:B------:R-:W-:Y:S01]  /*10e0*/  @!P0 IMAD.MOV.U32 R23, RZ, RZ, 0x7fffffff ;  /* 0x7fffffffff178424 */ /* 0x000fe200078e00ff */
[----:B------:R-:W-:Y:S06]  /*10f0*/  @!P0 BRA `(.L_x_21) ;  /* 0x0000000000348947 */ /* 0x000fec0003800000 */
[----:B------:R-:W-:-:S13]  /*1100*/  FSETP.GTU.FTZ.AND P0, PT, |R0|, +INF , PT ;  /* 0x7f8000000000780b */ /* 0x000fda0003f1c200 */
[----:B------:R-:W-:Y:S01]  /*1110*/  @P0 FADD.FTZ R23, R0, 1 ;  /* 0x3f80000000170421 */ /* 0x000fe20000010000 */
[----:B------:R-:W-:Y:S06]  /*1120*/  @P0 BRA `(.L_x_21) ;  /* 0x0000000000280947 */ /* 0x000fec0003800000 */
[----:B------:R-:W-:-:S13]  /*1130*/  FSETP.NEU.FTZ.AND P0, PT, |R0|, +INF , PT ;  /* 0x7f8000000000780b */ /* 0x000fda0003f1d200 */
[----:B------:R-:W-:-:S04]  /*1140*/  @P0 FFMA R26, R0, 1.84467440737095516160e+19, RZ ;  /* 0x5f800000001a0823 */ /* 0x000fc800000000ff */
[----:B------:R-:W0:Y:S02]  /*1150*/  @P0 MUFU.RSQ R25, R26 ;  /* 0x0000001a00190308 */ /* 0x000e240000001400 */
[----:B0-----:R-:W-:Y:S01]  /*1160*/  @P0 FMUL.FTZ R15, R26, R25 ;  /* 0x000000191a0f0220 */ /* 0x001fe20000410000 */
[----:B------:R-:W-:-:S03]  /*1170*/  @P0 FMUL.FTZ R22, R25, 0.5 ;  /* 0x3f00000019160820 */ /* 0x000fc60000410000 */
[----:B------:R-:W-:-:S04]  /*1180*/  @P0 FADD.FTZ R23, -R15, -RZ ;  /* 0x800000ff0f170221 */ /* 0x000fc80000010100 */
[----:B------:R-:W-:Y:S01]  /*1190*/  @P0 FFMA R28, R15, R23, R26 ;  /* 0x000000170f1c0223 */ /* 0x000fe2000000001a */
[----:B------:R-:W-:-:S03]  /*11a0*/  @!P0 MOV R23, R0 ;  /* 0x0000000000178202 */ /* 0x000fc60000000f00 */
[----:B------:R-:W-:-:S04]  /*11b0*/  @P0 FFMA R22, R28, R22, R15 ;  /* 0x000000161c160223 */ /* 0x000fc8000000000f */
[----:B------:R-:W-:-:S07]  /*11c0*/  @P0 FMUL.FTZ R23, R22, 2.3283064365386962891e-10 ;  /* 0x2f80000016170820 */ /* 0x000fce0000410000 */
.L_x_21:
[----:B------:R-:W-:Y:S02]  /*11d0*/  HFMA2 R15, -RZ, RZ, 0, 0 ;  /* 0x00000000ff0f7431 */ /* 0x000fe400000001ff */
[----:B------:R-:W-:Y:S02]  /*11e0*/  IMAD.MOV.U32 R0, RZ, RZ, R23 ;  /* 0x000000ffff007224 */ /* 0x000fe400078e0017 */
[----:B------:R-:W-:Y:S05]  /*11f0*/  RET.REL.NODEC R14 `(_Z10mcpiKernelP17curandStateXORWOWPiif) ;  /* 0xffffffec0e807950 */ /* 0x000fea0003c3ffff */
.L_x_22:
[----:B------:R-:W-:-:S00]  /*1200*/  BRA `(.L_x_22) ;  /* 0xfffffffc00fc7947 */ /* 0x000fc0000383ffff */
[----:B------:R-:W-:-:S00]  /*1210*/  NOP ;  /* 0x0000000000007918 */ /* 0x000fc00000000000 */
        /* <DEDUP_REMOVED lines=14> */
.L_x_32:


//--------------------- .text._Z8rng_initP17curandStateXORWOWii --------------------------
	.section	.text._Z8rng_initP17curandStateXORWOWii,"ax",@progbits
	.align	128
        .global         _Z8rng_initP17curandStateXORWOWii
        .type           _Z8rng_initP17curandStateXORWOWii,@function
        .size           _Z8rng_initP17curandStateXORWOWii,(.L_x_34 - _Z8rng_initP17curandStateXORWOWii)
        .other          _Z8rng_initP17curandStateXORWOWii,@"STO_CUDA_ENTRY STV_DEFAULT"
_Z8rng_initP17curandStateXORWOWii:
.text._Z8rng_initP17curandStateXORWOWii:
[----:B------:R-:W-:Y:S01]  /*0000*/  LDC R1, c[0x0][0x37c] ;  /* 0x0000df00ff017b82 */ /* 0x000fe20000000800 */
[----:B------:R-:W0:Y:S07]  /*0010*/  S2R R0, SR_TID.X ;  /* 0x0000000000007919 */ /* 0x000e2e0000002100 */
[----:B------:R-:W0:Y:S01]  /*0020*/  S2UR UR4, SR_CTAID.X ;  /* 0x00000000000479c3 */ /* 0x000e220000002500 */
[----:B------:R-:W1:Y:S07]  /*0030*/  LDCU UR5, c[0x0][0x38c] ;  /* 0x00007180ff0577ac */ /* 0x000e6e0008000800 */
[----:B------:R-:W0:Y:S02]  /*0040*/  LDC R13, c[0x0][0x360] ;  /* 0x0000d800ff0d7b82 */ /* 0x000e240000000800 */
[----:B0-----:R-:W-:-:S05]  /*0050*/  IMAD R13, R13, UR4, R0 ;  /* 0x000000040d0d7c24 */ /* 0x001fca000f8e0200 */
[----:B-1----:R-:W-:-:S13]  /*0060*/  ISETP.GE.AND P0, PT, R13, UR5, PT ;  /* 0x000000050d007c0c */ /* 0x002fda000bf06270 */
[----:B------:R-:W-:Y:S05]  /*0070*/  @P0 EXIT ;  /* 0x000000000000094d */ /* 0x000fea0003800000 */
[----:B------:R-:W0:Y:S01]  /*0080*/  LDC R2, c[0x0][0x388] ;  /* 0x0000e200ff027b82 */ /* 0x000e220000000800 */
[----:B------:R-:W1:Y:S01]  /*0090*/  LDCU.64 UR4, c[0x0][0x358] ;  /* 0x00006b00ff0477ac */ /* 0x000e620008000a00 */
[----:B------:R-:W-:Y:S01]  /*00a0*/  IMAD.MOV.U32 R3, RZ, RZ, -0x266e14b1 ;  /* 0xd991eb4fff037424 */ /* 0x000fe200078e00ff */
[----:B------:R-:W-:Y:S05]  /*00b0*/  BSSY.RECONVERGENT B0, `(.L_x_23) ;  /* 0x00000e2000007945 */ /* 0x000fea0003800200 */
[----:B------:R-:W2:Y:S01]  /*00c0*/  LDC.64 R6, c[0x0][0x380] ;  /* 0x0000e000ff067b82 */ /* 0x000ea20000000a00 */
[C---:B0-----:R-:W-:Y:S02]  /*00d0*/  LOP3.LUT R0, R2.reuse, 0xaad26b49, RZ, 0x3c, !PT ;  /* 0xaad26b4902007812 */ /* 0x041fe400078e3cff */
[----:B------:R-:W-:-:S03]  /*00e0*/  ISETP.GT.AND P0, PT, R2, -0x1, PT ;  /* 0xffffffff0200780c */ /* 0x000fc60003f04270 */
[----:B------:R-:W-:Y:S01]  /*00f0*/  IMAD R0, R0, 0x4182bed5, RZ ;  /* 0x4182bed500007824 */ /* 0x000fe200078e02ff */
[----:B------:R-:W-:Y:S01]  /*0100*/  SEL R3, R3, 0x8bf16996, P0 ;  /* 0x8bf1699603037807 */ /* 0x000fe20000000000 */
[C---:B--2---:R-:W-:Y:S01]  /*0110*/  IMAD.WIDE R6, R13.reuse, 0x30, R6 ;  /* 0x000000300d067825 */ /* 0x044fe200078e0206 */
[----:B------:R-:W-:Y:S02]  /*0120*/  ISETP.NE.AND P0, PT, R13, RZ, PT ;  /* 0x000000ff0d00720c */ /* 0x000fe40003f05270 */
[C---:B------:R-:W-:Y:S01]  /*0130*/  IADD3 R4, PT, PT, R3.reuse, 0x64f0c9, R0 ;  /* 0x0064f0c903047810 */ /* 0x040fe20007ffe000 */
[C---:B------:R-:W-:Y:S01]  /*0140*/  VIADD R5, R0.reuse, 0x75bcd15 ;  /* 0x075bcd1500057836 */ /* 0x040fe20000000000 */
[C---:B------:R-:W-:Y:S01]  /*0150*/  LOP3.LUT R8, R0.reuse, 0x159a55e5, RZ, 0x3c, !PT ;  /* 0x159a55e500087812 */ /* 0x040fe200078e3cff */
[----:B------:R-:W-:Y:S01]  /*0160*/  VIADD R11, R0, 0x583f19 ;  /* 0x00583f19000b7836 */ /* 0x000fe20000000000 */
[C---:B------:R-:W-:Y:S01]  /*0170*/  LOP3.LUT R10, R3.reuse, 0x5491333, RZ, 0x3c, !PT ;  /* 0x05491333030a7812 */ /* 0x040fe200078e3cff */
[----:B------:R-:W-:Y:S01]  /*0180*/  VIADD R9, R3, 0x1f123bb5 ;  /* 0x1f123bb503097836 */ /* 0x000fe20000000000 */
[----:B-1----:R0:W-:Y:S04]  /*0190*/  STG.E.64 desc[UR4][R6.64], R4 ;  /* 0x0000000406007986 */ /* 0x0021e8000c101b04 */
[----:B------:R0:W-:Y:S04]  /*01a0*/  STG.E.64 desc[UR4][R6.64+0x8], R8 ;  /* 0x0000080806007986 */ /* 0x0001e8000c101b04 */
[----:B------:R0:W-:Y:S01]  /*01b0*/  STG.E.64 desc[UR4][R6.64+0x10], R10 ;  /* 0x0000100a06007986 */ /* 0x0001e2000c101b04 */
[----:B------:R-:W-:Y:S05]  /*01c0*/  @!P0 BRA `(.L_x_24) ;  /* 0x0000000c00408947 */ /* 0x000fea0003800000 */
[----:B------:R-:W-:Y:S01]  /*01d0*/  SHF.R.S32.HI R0, RZ, 0x1f, R13 ;  /* 0x0000001fff007819 */ /* 0x000fe2000001140d */
[----:B------:R-:W-:-:S07]  /*01e0*/  IMAD.MOV.U32 R12, RZ, RZ, RZ ;  /* 0x000000ffff0c7224 */ /* 0x000fce00078e00ff */
.L_x_30:
[----:B-1----:R-:W-:Y:S01]  /*01f0*/  LOP3.LUT R2, R13, 0x3, RZ, 0xc0, !PT ;  /* 0x000000030d027812 */ /* 0x002fe200078ec0ff */
[----:B------:R-:W-:Y:S03]  /*0200*/  BSSY.RECONVERGENT B1, `(.L_x_25) ;  /* 0x00000c6000017945 */ /* 0x000fe60003800200 */
[----:B------:R-:W-:-:S04]  /*0210*/  ISETP.NE.U32.AND P0, PT, R2, RZ, PT ;  /* 0x000000ff0200720c */ /* 0x000fc80003f05070 */
[----:B------:R-:W-:-:S13]  /*0220*/  ISETP.NE.AND.EX P0, PT, RZ, RZ, PT, P0 ;  /* 0x000000ffff00720c */ /* 0x000fda0003f05300 */
[----:B------:R-:W-:Y:S05]  /*0230*/  @!P0 BRA `(.L_x_26) ;  /* 0x0000000c00088947 */ /* 0x000fea0003800000 */
[----:B0-----:R-:W0:Y:S01]  /*0240*/  LDC.64 R8, c[0x4][RZ] ;  /* 0x01000000ff087b82 */ /* 0x001e220000000a00 */
[----:B------:R-:W-:Y:S02]  /*0250*/  IMAD.MOV.U32 R14, RZ, RZ, RZ ;  /* 0x000000ffff0e7224 */ /* 0x000fe400078e00ff */
[----:B0-----:R-:W-:-:S07]  /*0260*/  IMAD.WIDE.U32 R8, R12, 0xc80, R8 ;  /* 0x00000c800c087825 */ /* 0x001fce00078e0008 */
.L_x_29:
[----:B-1----:R-:W-:Y:S01]  /*0270*/  IMAD.MOV.U32 R15, RZ, RZ, RZ ;  /* 0x000000ffff0f7224 */ /* 0x002fe200078e00ff */
[----:B------:R-:W-:Y:S01]  /*0280*/  CS2R R2, SRZ ;  /* 0x0000000000027805 */ /* 0x000fe2000001ff00 */
[----:B------:R-:W-:Y:S01]  /*0290*/  IMAD.MOV.U32 R17, RZ, RZ, RZ ;  /* 0x000000ffff117224 */ /* 0x000fe200078e00ff */
[----:B------:R-:W-:-:S07]  /*02a0*/  CS2R R4, SRZ ;  /* 0x0000000000047805 */ /* 0x000fce000001ff00 */
.L_x_28:
[----:B------:R-:W-:-:S05]  /*02b0*/  IMAD.WIDE.U32 R10, R17, 0x4, R6 ;  /* 0x00000004110a7825 */ /* 0x000fca00078e0006 */
[----:B------:R0:W5:Y:S01]  /*02c0*/  LDG.E R16, desc[UR4][R10.64+0x4] ;  /* 0x000004040a107981 */ /* 0x000162000c1e1900 */
[----:B------:R-:W-:-:S07]  /*02d0*/  IMAD.MOV.U32 R19, RZ, RZ, RZ ;  /* 0x000000ffff137224 */ /* 0x000fce00078e00ff */
.L_x_27:
[----:B-----5:R-:W-:Y:S01]  /*02e0*/  SHF.R.U32.HI R24, RZ, R19, R16 ;  /* 0x00000013ff187219 */ /* 0x020fe20000011610 */
[----:B0-----:R-:W-:-:S03]  /*02f0*/  IMAD.SHL.U32 R10, R17, 0x20, RZ ;  /* 0x00000020110a7824 */ /* 0x001fc600078e00ff */
[----:B------:R-:W-:Y:S01]  /*0300*/  LOP3.LUT R11, R24, 0x1, RZ, 0xc0, !PT ;  /* 0x00000001180b7812 */ /* 0x000fe200078ec0ff */
[----:B------:R-:W-:-:S03]  /*0310*/  IMAD.IADD R10, R10, 0x1, R19 ;  /* 0x000000010a0a7824 */ /* 0x000fc600078e0213 */
[----:B------:R-:W-:Y:S01]  /*0320*/  ISETP.NE.U32.AND P0, PT, R11, 0x1, PT ;  /* 0x000000010b00780c */ /* 0x000fe20003f05070 */
[----:B------:R-:W-:-:S03]  /*0330*/  IMAD R11, R10, 0x5, RZ ;  /* 0x000000050a0b7824 */ /* 0x000fc600078e02ff */
[----:B------:R-:W-:Y:S01]  /*0340*/  R2P PR, R24, 0x7e ;  /* 0x0000007e18007804 */ /* 0x000fe20000000000 */
[----:B------:R-:W-:-:S08]  /*0350*/  IMAD.WIDE.U32 R10, R11, 0x4, R8 ;  /* 0x000000040b0a7825 */ /* 0x000fd000078e0008 */
[----:B------:R-:W2:Y:S04]  /*0360*/  @!P0 LDG.E R18, desc[UR4][R10.64] ;  /* 0x000000040a128981 */ /* 0x000ea8000c1e1900 */
[----:B------:R-:W3:Y:S04]  /*0370*/  @!P0 LDG.E R20, desc[UR4][R10.64+0x10] ;  /* 0x000010040a148981 */ /* 0x000ee8000c1e1900 */
[----:B------:R-:W4:Y:S04]  /*0380*/  @P1 LDG.E R22, desc[UR4][R10.64+0x14] ;  /* 0x000014040a161981 */ /* 0x000f28000c1e1900 */
[----:B------:R-:W4:Y:S04]  /*0390*/  @P2 LDG.E R26, desc[UR4][R10.64+0x28] ;  /* 0x000028040a1a2981 */ /* 0x000f28000c1e1900 */
[----:B------:R-:W4:Y:S04]  /*03a0*/  @!P0 LDG.E R21, desc[UR4][R10.64+0x4] ;  /* 0x000004040a158981 */ /* 0x000f28000c1e1900 */
[----:B------:R-:W4:Y:S04]  /*03b0*/  @!P0 LDG.E R23, desc[UR4][R10.64+0xc] ;  /* 0x00000c040a178981 */ /* 0x000f28000c1e1900 */
[----:B------:R-:W4:Y:S04]  /*03c0*/  @P1 LDG.E R25, desc[UR4][R10.64+0x18] ;  /* 0x000018040a191981 */ /* 0x000f28000c1e1900 */
[----:B------:R-:W4:Y:S04]  /*03d0*/  @P3 LDG.E R28, desc[UR4][R10.64+0x3c] ;  /* 0x00003c040a1c3981 */ /* 0x000f28000c1e1900 */
[----:B------:R-:W4:Y:S01]  /*03e0*/  @P6 LDG.E R27, desc[UR4][R10.64+0x7c] ;  /* 0x00007c040a1b6981 */ /* 0x000f22000c1e1900 */
[----:B--2---:R-:W-:-:S03]  /*03f0*/  @!P0 LOP3.LUT R15, R15, R18, RZ, 0x3c, !PT ;  /* 0x000000120f0f8212 */ /* 0x004fc600078e3cff */
[----:B------:R-:W2:Y:S01]  /*0400*/  @!P0 LDG.E R18, desc[UR4][R10.64+0x8] ;  /* 0x000008040a128981 */ /* 0x000ea2000c1e1900 */
[----:B---3--:R-:W-:-:S03]  /*0410*/  @!P0 LOP3.LUT R3, R3, R20, RZ, 0x3c, !PT ;  /* 0x0000001403038212 */ /* 0x008fc600078e3cff */
[----:B------:R-:W3:Y:S01]  /*0420*/  @P1 LDG.E R20, desc[UR4][R10.64+0x24] ;  /* 0x000024040a141981 */ /* 0x000ee2000c1e1900 */
[----:B----4-:R-:W-:-:S03]  /*0430*/  @P1 LOP3.LUT R15, R15, R22, RZ, 0x3c, !PT ;  /* 0x000000160f0f1212 */ /* 0x010fc600078e3cff */
[----:B------:R-:W4:Y:S01]  /*0440*/  @P2 LDG.E R22, desc[UR4][R10.64+0x38] ;  /* 0x000038040a162981 */ /* 0x000f22000c1e1900 */
[----:B------:R-:W-:-:S03]  /*0450*/  @P2 LOP3.LUT R15, R15, R26, RZ, 0x3c, !PT ;  /* 0x0000001a0f0f2212 */ /* 0x000fc600078e3cff */
[----:B------:R-:W4:Y:S01]  /*0460*/  @P4 LDG.E R26, desc[UR4][R10.64+0x50] ;  /* 0x000050040a1a4981 */ /* 0x000f22000c1e1900 */
[----:B------:R-:W-:-:S03]  /*0470*/  @!P0 LOP3.LUT R4, R4, R21, RZ, 0x3c, !PT ;  /* 0x0000001504048212 */ /* 0x000fc600078e3cff */
[----:B------:R-:W4:Y:S01]  /*0480*/  @P1 LDG.E R21, desc[UR4][R10.64+0x20] ;  /* 0x000020040a151981 */ /* 0x000f22000c1e1900 */
[----:B------:R-:W-:-:S03]  /*0490*/  @!P0 LOP3.LUT R2, R2, R23, RZ, 0x3c, !PT ;  /* 0x0000001702028212 */ /* 0x000fc600078e3cff */
[----:B------:R-:W4:Y:S01]  /*04a0*/  @P2 LDG.E R23, desc[UR4][R10.64+0x2c] ;  /* 0x00002c040a172981 */ /* 0x000f22000c1e1900 */
[----:B------:R-:W-:-:S03]  /*04b0*/  @P1 LOP3.LUT R4, R4, R25, RZ, 0x3c, !PT ;  /* 0x0000001904041212 */ /* 0x000fc600078e3cff */
[----:B------:R-:W4:Y:S01]  /*04c0*/  @P2 LDG.E R25, desc[UR4][R10.64+0x34] ;  /* 0x000034040a192981 */ /* 0x000f22000c1e1900 */
[----:B--2---:R-:W-:-:S03]  /*04d0*/  @!P0 LOP3.LUT R5, R5, R18, RZ, 0x3c, !PT ;  /* 0x0000001205058212 */ /* 0x004fc600078e3cff */
[----:B------:R-:W2:Y:S01]  /*04e0*/  @P1 LDG.E R18, desc[UR4][R10.64+0x1c] ;  /* 0x00001c040a121981 */ /* 0x000ea2000c1e1900 */
[----:B---3--:R-:W-:-:S03]  /*04f0*/  @P1 LOP3.LUT R3, R3, R20, RZ, 0x3c, !PT ;  /* 0x0000001403031212 */ /* 0x008fc600078e3cff */
[----:B------:R-:W3:Y:S01]  /*0500*/  @P2 LDG.E R20, desc[UR4][R10.64+0x30] ;  /* 0x000030040a142981 */ /* 0x000ee2000c1e1900 */
[----:B----4-:R-:W-:-:S03]  /*0510*/  @P2 LOP3.LUT R3, R3, R22, RZ, 0x3c, !PT ;  /* 0x0000001603032212 */ /* 0x010fc600078e3cff */
[----:B------:R-:W4:Y:S01]  /*0520*/  @P3 LDG.E R22, desc[UR4][R10.64+0x4c] ;  /* 0x00004c040a163981 */ /* 0x000f22000c1e1900 */
[----:B------:R-:W-:-:S04]  /*0530*/  @P3 LOP3.LUT R15, R15, R28, RZ, 0x3c, !PT ;  /* 0x0000001c0f0f3212 */ /* 0x000fc800078e3cff */
[----:B------:R-:W-:Y:S02]  /*0540*/  @P4 LOP3.LUT R15, R15, R26, RZ, 0x3c, !PT ;  /* 0x0000001a0f0f4212 */ /* 0x000fe400078e3cff */
[----:B------:R-:W-:Y:S01]  /*0550*/  @P1 LOP3.LUT R2, R2, R21, RZ, 0x3c, !PT ;  /* 0x0000001502021212 */ /* 0x000fe200078e3cff */
[----:B------:R-:W4:Y:S04]  /*0560*/  @P5 LDG.E R26, desc[UR4][R10.64+0x64] ;  /* 0x000064040a1a5981 */ /* 0x000f28000c1e1900 */
[----:B------:R-:W4:Y:S01]  /*0570*/  @P3 LDG.E R21, desc[UR4][R10.64+0x40] ;  /* 0x000040040a153981 */ /* 0x000f22000c1e1900 */
[----:B------:R-:W-:Y:S02]  /*0580*/  @P2 LOP3.LUT R4, R4, R23, RZ, 0x3c, !PT ;  /* 0x0000001704042212 */ /* 0x000fe400078e3cff */
[----:B------:R-:W-:Y:S01]  /*0590*/  @P2 LOP3.LUT R2, R2, R25, RZ, 0x3c, !PT ;  /* 0x0000001902022212 */ /* 0x000fe200078e3cff */
[----:B------:R-:W4:Y:S04]  /*05a0*/  @P3 LDG.E R23, desc[UR4][R10.64+0x48] ;  /* 0x000048040a173981 */ /* 0x000f28000c1e1900 */
[----:B------:R-:W4:Y:S01]  /*05b0*/  @P4 LDG.E R25, desc[UR4][R10.64+0x54] ;  /* 0x000054040a194981 */ /* 0x000f22000c1e1900 */
[----:B--2---:R-:W-:-:S03]  /*05c0*/  @P1 LOP3.LUT R5, R5, R18, RZ, 0x3c, !PT ;  /* 0x0000001205051212 */ /* 0x004fc600078e3cff */
[----:B------:R-:W2:Y:S01]  /*05d0*/  @P3 LDG.E R18, desc[UR4][R10.64+0x44] ;  /* 0x000044040a123981 */ /* 0x000ea2000c1e1900 */
[----:B---3--:R-:W-:-:S03]  /*05e0*/  @P2 LOP3.LUT R5, R5, R20, RZ, 0x3c, !PT ;  /* 0x0000001405052212 */ /* 0x008fc600078e3cff */
[----:B------:R-:W3:Y:S01]  /*05f0*/  @P4 LDG.E R20, desc[UR4][R10.64+0x58] ;  /* 0x000058040a144981 */ /* 0x000ee2000c1e1900 */
[----:B----4-:R-:W-:-:S03]  /*0600*/  @P3 LOP3.LUT R3, R3, R22, RZ, 0x3c, !PT ;  /* 0x0000001603033212 */ /* 0x010fc600078e3cff */
[----:B------:R-:W4:Y:S01]  /*0610*/  @P4 LDG.E R22, desc[UR4][R10.64+0x60] ;  /* 0x000060040a164981 */ /* 0x000f22000c1e1900 */
[----:B------:R-:W-:Y:S02]  /*0620*/  LOP3.LUT P0, RZ, R24, 0x80, RZ, 0xc0, !PT ;  /* 0x0000008018ff7812 */ /* 0x000fe4000780c0ff */
[----:B------:R-:W-:Y:S02]  /*0630*/  @P5 LOP3.LUT R15, R15, R26, RZ, 0x3c, !PT ;  /* 0x0000001a0f0f5212 */ /* 0x000fe400078e3cff */
[----:B------:R-:W4:Y:S01]  /*0640*/  @P6 LDG.E R26, desc[UR4][R10.64+0x78] ;  /* 0x000078040a1a6981 */ /* 0x000f22000c1e1900 */
[----:B------:R-:W-:-:S03]  /*0650*/  @P3 LOP3.LUT R4, R4, R21, RZ, 0x3c, !PT ;  /* 0x0000001504043212 */ /* 0x000fc600078e3cff */
[----:B------:R-:W4:Y:S01]  /*0660*/  @P4 LDG.E R21, desc[UR4][R10.64+0x5c] ;  /* 0x00005c040a154981 */ /* 0x000f22000c1e1900 */
[----:B------:R-:W-:-:S03]  /*0670*/  @P3 LOP3.LUT R2, R2, R23, RZ, 0x3c, !PT ;  /* 0x0000001702023212 */ /* 0x000fc600078e3cff */
[----:B------:R-:W4:Y:S01]  /*0680*/  @P5 LDG.E R23, desc[UR4][R10.64+0x68] ;  /* 0x000068040a175981 */ /* 0x000f22000c1e1900 */
[----:B------:R-:W-:-:S03]  /*0690*/  @P4 LOP3.LUT R4, R4, R25, RZ, 0x3c, !PT ;  /* 0x0000001904044212 */ /* 0x000fc600078e3cff */
[----:B------:R-:W4:Y:S01]  /*06a0*/  @P5 LDG.E R25, desc[UR4][R10.64+0x70] ;  /* 0x000070040a195981 */ /* 0x000f22000c1e1900 */
[----:B--2---:R-:W-:-:S03]  /*06b0*/  @P3 LOP3.LUT R5, R5, R18, RZ, 0x3c, !PT ;  /* 0x0000001205053212 */ /* 0x004fc600078e3cff */
[----:B------:R-:W2:Y:S01]  /*06c0*/  @P5 LDG.E R18, desc[UR4][R10.64+0x6c] ;  /* 0x00006c040a125981 */ /* 0x000ea2000c1e1900 */
[----:B---3--:R-:W-:-:S03]  /*06d0*/  @P4 LOP3.LUT R5, R5, R20, RZ, 0x3c, !PT ;  /* 0x0000001405054212 */ /* 0x008fc600078e3cff */
[----:B------:R-:W3:Y:S01]  /*06e0*/  @P5 LDG.E R20, desc[UR4][R10.64+0x74] ;  /* 0x000074040a145981 */ /* 0x000ee2000c1e1900 */
[----:B----4-:R-:W-:-:S03]  /*06f0*/  @P4 LOP3.LUT R3, R3, R22, RZ, 0x3c, !PT ;  /* 0x0000001603034212 */ /* 0x010fc600078e3cff */
[----:B------:R-:W4:Y:S01]  /*0700*/  @P0 LDG.E R22, desc[UR4][R10.64+0x8c] ;  /* 0x00008c040a160981 */ /* 0x000f22000c1e1900 */
[----:B------:R-:W-:-:S03]  /*0710*/  @P6 LOP3.LUT R15, R15, R26, RZ, 0x3c, !PT ;  /* 0x0000001a0f0f6212 */ /* 0x000fc600078e3cff */
        /* <DEDUP_REMOVED lines=13> */
[----:B------:R-:W-:Y:S02]  /*07f0*/  @P6 LOP3.LUT R4, R4, R27, RZ, 0x3c, !PT ;  /* 0x0000001b04046212 */ /* 0x000fe400078e3cff */
[----:B------:R-:W-:Y:S02]  /*0800*/  @P6 LOP3.LUT R2, R2, R21, RZ, 0x3c, !PT ;  /* 0x0000001502026212 */ /* 0x000fe400078e3cff */
[----:B------:R-:W-:Y:S02]  /*0810*/  @P0 LOP3.LUT R4, R4, R23, RZ, 0x3c, !PT ;  /* 0x0000001704040212 */ /* 0x000fe400078e3cff */
[----:B------:R-:W-:Y:S02]  /*0820*/  @P0 LOP3.LUT R2, R2, R25, RZ, 0x3c, !PT ;  /* 0x0000001902020212 */ /* 0x000fe400078e3cff */
[----:B--2---:R-:W-:Y:S02]  /*0830*/  @P6 LOP3.LUT R5, R5, R18, RZ, 0x3c, !PT ;  /* 0x0000001205056212 */ /* 0x004fe400078e3cff */
[----:B---3--:R-:W-:-:S02]  /*0840*/  @P6 LOP3.LUT R3, R3, R20, RZ, 0x3c, !PT ;  /* 0x0000001403036212 */ /* 0x008fc400078e3cff */
[----:B----4-:R-:W-:Y:S02]  /*0850*/  @P0 LOP3.LUT R5, R5, R22, RZ, 0x3c, !PT ;  /* 0x0000001605050212 */ /* 0x010fe400078e3cff */
[----:B------:R-:W-:Y:S02]  /*0860*/  @P0 LOP3.LUT R3, R3, R26, RZ, 0x3c, !PT ;  /* 0x0000001a03030212 */ /* 0x000fe400078e3cff */
[----:B------:R-:W-:-:S13]  /*0870*/  R2P PR, R24.B1, 0x7f ;  /* 0x0000007f18007804 */ /* 0x000fda0000001000 */
[----:B------:R-:W2:Y:S04]  /*0880*/  @P0 LDG.E R18, desc[UR4][R10.64+0xa0] ;  /* 0x0000a0040a120981 */ /* 0x000ea8000c1e1900 */
[----:B------:R-:W3:Y:S04]  /*0890*/  @P1 LDG.E R22, desc[UR4][R10.64+0xb4] ;  /* 0x0000b4040a161981 */ /* 0x000ee8000c1e1900 */
[----:B------:R-:W4:Y:S04]  /*08a0*/  @P2 LDG.E R26, desc[UR4][R10.64+0xc8] ;  /* 0x0000c8040a1a2981 */ /* 0x000f28000c1e1900 */
[----:B------:R-:W4:Y:S04]  /*08b0*/  @P3 LDG.E R28, desc[UR4][R10.64+0xdc] ;  /* 0x0000dc040a1c3981 */ /* 0x000f28000c1e1900 */
[----:B------:R-:W4:Y:S04]  /*08c0*/  @P0 LDG.E R23, desc[UR4][R10.64+0xa4] ;  /* 0x0000a4040a170981 */ /* 0x000f28000c1e1900 */
[----:B------:R-:W4:Y:S04]  /*08d0*/  @P0 LDG.E R20, desc[UR4][R10.64+0xa8] ;  /* 0x0000a8040a140981 */ /* 0x000f28000c1e1900 */
[----:B------:R-:W4:Y:S04]  /*08e0*/  @P4 LDG.E R25, desc[UR4][R10.64+0xf0] ;  /* 0x0000f0040a194981 */ /* 0x000f28000c1e1900 */
        /* <DEDUP_REMOVED lines=21> */
[----:B------:R-:W-:Y:S02]  /*0a40*/  LOP3.LUT P0, RZ, R24, 0x8000, RZ, 0xc0, !PT ;  /* 0x0000800018ff7812 */ /* 0x000fe4000780c0ff */
[----:B----4-:R-:W-:Y:S01]  /*0a50*/  @P5 LOP3.LUT R15, R15, R26, RZ, 0x3c, !PT ;  /* 0x0000001a0f0f5212 */ /* 0x010fe200078e3cff */
[----:B------:R-:W4:Y:S04]  /*0a60*/  @P3 LDG.E R24, desc[UR4][R10.64+0xe4] ;  /* 0x0000e4040a183981 */ /* 0x000f28000c1e1900 */
[----:B------:R-:W2:Y:S01]  /*0a70*/  @P6 LDG.E R26, desc[UR4][R10.64+0x118] ;  /* 0x000118040a1a6981 */ /* 0x000ea2000c1e1900 */
        /* <DEDUP_REMOVED lines=8> */
[----:B---3--:R-:W-:-:S03]  /*0b00*/  @P2 LOP3.LUT R3, R3, R22, RZ, 0x3c, !PT ;  /* 0x0000001603032212 */ /* 0x008fc600078e3cff */
[----:B------:R-:W3:Y:S01]  /*0b10*/  @P4 LDG.E R22, desc[UR4][R10.64+0x100] ;  /* 0x000100040a164981 */ /* 0x000ee2000c1e1900 */
[----:B--2---:R-:W-:-:S03]  /*0b20*/  @P6 LOP3.LUT R15, R15, R26, RZ, 0x3c, !PT ;  /* 0x0000001a0f0f6212 */ /* 0x004fc600078e3cff */
[----:B------:R-:W2:Y:S01]  /*0b30*/  @P0 LDG.E R26, desc[UR4][R10.64+0x12c] ;  /* 0x00012c040a1a0981 */ /* 0x000ea2000c1e1900 */
[----:B----4-:R-:W-:-:S03]  /*0b40*/  @P2 LOP3.LUT R2, R2, R23, RZ, 0x3c, !PT ;  /* 0x0000001702022212 */ /* 0x010fc600078e3cff */
[----:B------:R-:W4:Y:S01]  /*0b50*/  @P4 LDG.E R23, desc[UR4][R10.64+0xfc] ;  /* 0x0000fc040a174981 */ /* 0x000f22000c1e1900 */
[----:B------:R-:W-:-:S03]  /*0b60*/  @P2 LOP3.LUT R5, R5, R20, RZ, 0x3c, !PT ;  /* 0x0000001405052212 */ /* 0x000fc600078e3cff */
[----:B------:R-:W4:Y:S01]  /*0b70*/  @P4 LDG.E R20, desc[UR4][R10.64+0xf8] ;  /* 0x0000f8040a144981 */ /* 0x000f22000c1e1900 */
[----:B------:R-:W-:Y:S02]  /*0b80*/  @P3 LOP3.LUT R2, R2, R27, RZ, 0x3c, !PT ;  /* 0x0000001b02023212 */ /* 0x000fe400078e3cff */
[----:B------:R-:W-:Y:S01]  /*0b90*/  @P3 LOP3.LUT R4, R4, R25, RZ, 0x3c, !PT ;  /* 0x0000001904043212 */ /* 0x000fe200078e3cff */
[----:B------:R-:W4:Y:S01]  /*0ba0*/  @P5 LDG.E R27, desc[UR4][R10.64+0x110] ;  /* 0x000110040a1b5981 */ /* 0x000f22000c1e1900 */
[----:B------:R-:W-:-:S03]  /*0bb0*/  @P3 LOP3.LUT R5, R5, R24, RZ, 0x3c, !PT ;  /* 0x0000001805053212 */ /* 0x000fc600078e3cff */
[----:B------:R-:W4:Y:S04]  /*0bc0*/  @P5 LDG.E R25, desc[UR4][R10.64+0x108] ;  /* 0x000108040a195981 */ /* 0x000f28000c1e1900 */
        /* <DEDUP_REMOVED lines=19> */
[----:B------:R-:W-:-:S05]  /*0d00*/  VIADD R19, R19, 0x10 ;  /* 0x0000001013137836 */ /* 0x000fca0000000000 */
[----:B------:R-:W-:Y:S02]  /*0d10*/  ISETP.NE.AND P1, PT, R19, 0x20, PT ;  /* 0x000000201300780c */ /* 0x000fe40003f25270 */
[----:B------:R-:W-:Y:S02]  /*0d20*/  @P5 LOP3.LUT R3, R3, R18, RZ, 0x3c, !PT ;  /* 0x0000001203035212 */ /* 0x000fe400078e3cff */
[----:B------:R-:W-:Y:S02]  /*0d30*/  @P6 LOP3.LUT R4, R4, R21, RZ, 0x3c, !PT ;  /* 0x0000001504046212 */ /* 0x000fe400078e3cff */
[----:B---3--:R-:W-:-:S04]  /*0d40*/  @P6 LOP3.LUT R3, R3, R22, RZ, 0x3c, !PT ;  /* 0x0000001603036212 */ /* 0x008fc800078e3cff */
[----:B--2---:R-:W-:Y:S02]  /*0d50*/  @P0 LOP3.LUT R3, R3, R26, RZ, 0x3c, !PT ;  /* 0x0000001a03030212 */ /* 0x004fe400078e3cff */
[----:B----4-:R-:W-:Y:S02]  /*0d60*/  @P6 LOP3.LUT R2, R2, R23, RZ, 0x3c, !PT ;  /* 0x0000001702026212 */ /* 0x010fe400078e3cff */
[----:B------:R-:W-:Y:S02]  /*0d70*/  @P6 LOP3.LUT R5, R5, R20, RZ, 0x3c, !PT ;  /* 0x0000001405056212 */ /* 0x000fe400078e3cff */
[----:B------:R-:W-:Y:S02]  /*0d80*/  @P0 LOP3.LUT R2, R2, R27, RZ, 0x3c, !PT ;  /* 0x0000001b02020212 */ /* 0x000fe400078e3cff */
[----:B------:R-:W-:Y:S02]  /*0d90*/  @P0 LOP3.LUT R4, R4, R25, RZ, 0x3c, !PT ;  /* 0x0000001904040212 */ /* 0x000fe400078e3cff */
[----:B------:R-:W-:Y:S01]  /*0da0*/  @P0 LOP3.LUT R5, R5, R24, RZ, 0x3c, !PT ;  /* 0x0000001805050212 */ /* 0x000fe200078e3cff */
[----:B------:R-:W-:Y:S06]  /*0db0*/  @P1 BRA `(.L_x_27) ;  /* 0xfffffff400481947 */ /* 0x000fec000383ffff */
[----:B------:R-:W-:-:S05]  /*0dc0*/  VIADD R17, R17, 0x1 ;  /* 0x0000000111117836 */ /* 0x000fca0000000000 */
[----:B------:R-:W-:-:S13]  /*0dd0*/  ISETP.NE.AND P0, PT, R17, 0x5, PT ;  /* 0x000000051100780c */ /* 0x000fda0003f05270 */
[----:B------:R-:W-:Y:S05]  /*0de0*/  @P0 BRA `(.L_x_28) ;  /* 0xfffffff400300947 */ /* 0x000fea000383ffff */
[----:B------:R1:W-:Y:S01]  /*0df0*/  STG.E.64 desc[UR4][R6.64+0x8], R4 ;  /* 0x0000080406007986 */ /* 0x0003e2000c101b04 */
[----:B------:R-:W-:Y:S01]  /*0e00*/  VIADD R14, R14, 0x1 ;  /* 0x000000010e0e7836 */ /* 0x000fe20000000000 */
[----:B------:R-:W-:Y:S02]  /*0e10*/  LOP3.LUT R11, R13, 0x3, RZ, 0xc0, !PT ;  /* 0x000000030d0b7812 */ /* 0x000fe400078ec0ff */
[----:B------:R1:W-:Y:S02]  /*0e20*/  STG.E.64 desc[UR4][R6.64+0x10], R2 ;  /* 0x0000100206007986 */ /* 0x0003e4000c101b04 */
[----:B------:R-:W-:Y:S02]  /*0e30*/  ISETP.GE.U32.AND P0, PT, R14, R11, PT ;  /* 0x0000000b0e00720c */ /* 0x000fe40003f06070 */
[----:B------:R1:W-:Y:S11]  /*0e40*/  STG.E desc[UR4][R6.64+0x4], R15 ;  /* 0x0000040f06007986 */ /* 0x0003f6000c101904 */
[----:B------:R-:W-:Y:S05]  /*0e50*/  @!P0 BRA `(.L_x_29) ;  /* 0xfffffff400048947 */ /* 0x000fea000383ffff */
.L_x_26:
[----:B------:R-:W-:Y:S05]  /*0e60*/  BSYNC.RECONVERGENT B1 ;  /* 0x0000000000017941 */ /* 0x000fea0003800200 */
.L_x_25:
[C---:B------:R-:W-:Y:S01]  /*0e70*/  ISETP.GT.U32.AND P0, PT, R13.reuse, 0x3, PT ;  /* 0x000000030d00780c */ /* 0x040fe20003f04070 */
[----:B------:R-:W-:Y:S01]  /*0e80*/  VIADD R12, R12, 0x1 ;  /* 0x000000010c0c7836 */ /* 0x000fe20000000000 */
[--C-:B------:R-:W-:Y:S02]  /*0e90*/  SHF.R.U64 R13, R13, 0x2, R0.reuse ;  /* 0x000000020d0d7819 */ /* 0x100fe40000001200 */
[----:B------:R-:W-:Y:S02]  /*0ea0*/  ISETP.GT.U32.AND.EX P0, PT, R0, RZ, PT, P0 ;  /* 0x000000ff0000720c */ /* 0x000fe40003f04100 */
[----:B------:R-:W-:-:S11]  /*0eb0*/  SHF.R.U32.HI R0, RZ, 0x2, R0 ;  /* 0x00000002ff007819 */ /* 0x000fd60000011600 */
[----:B------:R-:W-:Y:S05]  /*0ec0*/  @P0 BRA `(.L_x_30) ;  /* 0xfffffff000c80947 */ /* 0x000fea000383ffff */
.L_x_24:
[----:B------:R-:W-:Y:S05]  /*0ed0*/  BSYNC.RECONVERGENT B0 ;  /* 0x0000000000007941 */ /* 0x000fea0003800200 */
.L_x_23:
[----:B------:R-:W-:Y:S04]  /*0ee0*/  STG.E.64 desc[UR4][R6.64+0x18], RZ ;  /* 0x000018ff06007986 */ /* 0x000fe8000c101b04 */
[----:B------:R-:W-:Y:S04]  /*0ef0*/  STG.E desc[UR4][R6.64+0x20], RZ ;  /* 0x000020ff06007986 */ /* 0x000fe8000c101904 */
[----:B------:R-:W-:Y:S01]  /*0f00*/  STG.E.64 desc[UR4][R6.64+0x28], RZ ;  /* 0x000028ff06007986 */ /* 0x000fe2000c101b04 */
[----:B------:R-:W-:Y:S05]  /*0f10*/  EXIT ;  /* 0x000000000000794d */ /* 0x000fea0003800000 */
.L_x_31:
        /* <DEDUP_REMOVED lines=14> */
.L_x_34:


//--------------------- .nv.global.init           --------------------------
	.section	.nv.global.init,"aw",@progbits
	.align	4
.nv.global.init:
	.type		mrg32k3aM1SubSeq,@object
	.size		mrg32k3aM1SubSeq,(mrg32k3aM2SubSeq - mrg32k3aM1SubSeq)
mrg32k3aM1SubSeq:
        /*0000*/ 	.byte	0x0b, 0xcc, 0xee, 0x04, 0x73, 0x29, 0x8b, 0x6f, 0xf6, 0x53, 0x03, 0xf6, 0x23, 0xf6, 0xea, 0xda
        /* <DEDUP_REMOVED lines=125> */
	.type		mrg32k3aM2SubSeq,@object
	.size		mrg32k3aM2SubSeq,(mrg32k3aM1 - mrg32k3aM2SubSeq)
mrg32k3aM2SubSeq:
        /* <DEDUP_REMOVED lines=126> */
	.type		mrg32k3aM1,@object
	.size		mrg32k3aM1,(mrg32k3aM1Seq - mrg32k3aM1)
mrg32k3aM1:
        /* <DEDUP_REMOVED lines=144> */
	.type		mrg32k3aM1Seq,@object
	.size		mrg32k3aM1Seq,(mrg32k3aM2 - mrg32k3aM1Seq)
mrg32k3aM1Seq:
        /* <DEDUP_REMOVED lines=144> */
	.type		mrg32k3aM2,@object
	.size		mrg32k3aM2,(mrg32k3aM2Seq - mrg32k3aM2)
mrg32k3aM2:
        /* <DEDUP_REMOVED lines=144> */
	.type		mrg32k3aM2Seq,@object
	.size		mrg32k3aM2Seq,(precalc_xorwow_matrix - mrg32k3aM2Seq)
mrg32k3aM2Seq:
        /* <DEDUP_REMOVED lines=144> */
	.type		precalc_xorwow_matrix,@object
	.size		precalc_xorwow_matrix,(precalc_xorwow_offset_matrix - precalc_xorwow_matrix)
precalc_xorwow_matrix:
        /* <DEDUP_REMOVED lines=6400> */
	.type		precalc_xorwow_offset_matrix,@object
	.size		precalc_xorwow_offset_matrix,(.L_1 - precalc_xorwow_offset_matrix)
precalc_xorwow_offset_matrix:
        /* <DEDUP_REMOVED lines=6400> */
.L_1:


//--------------------- .nv.shared.reserved.0     --------------------------
	.section	.nv.shared.reserved.0,"aw",@nobits
	.weak		__nv_reservedSMEM_offset_0_alias
	.size		__nv_reservedSMEM_offset_0_alias, 0, 64
	.other		__nv_reservedSMEM_offset_0_alias,@"STO_CUDA_RESERVED_SHARED STV_DEFAULT"
__nv_reservedSMEM_offset_0_alias:
	.zero		0
	.zero		64


//--------------------- .nv.constant0._Z10mcpiKernelP17curandStateXORWOWPiif --------------------------
	.section	.nv.constant0._Z10mcpiKernelP17curandStateXORWOWPiif,"a",@progbits
	.sectionflags	@""
	.align	4
.nv.constant0._Z10mcpiKernelP17curandStateXORWOWPiif:
	.zero		920


//--------------------- .nv.constant0._Z8rng_initP17curandStateXORWOWii --------------------------
	.section	.nv.constant0._Z8rng_initP17curandStateXORWOWii,"a",@progbits
	.sectionflags	@""
	.align	4
.nv.constant0._Z8rng_initP17curandStateXORWOWii:
	.zero		912


//--------------------- SYMBOLS --------------------------

	.type		.nv.reservedSmem.offset0,@object
	.size		.nv.reservedSmem.offset0,0x4
